//
// Generated by NVIDIA NVVM Compiler
//
// Compiler Build ID: CL-36424714
// Cuda compilation tools, release 13.0, V13.0.88
// Based on NVVM 20.0.0
//

.version 9.0
.target sm_100
.address_size 64

	// .globl	_ZN13gemv_baseline13gemv_baselineEiiPKfS1_Pf
.extern .func __assertfail
(
	.param .b64 __assertfail_param_0,
	.param .b64 __assertfail_param_1,
	.param .b32 __assertfail_param_2,
	.param .b64 __assertfail_param_3,
	.param .b64 __assertfail_param_4
)
;
.global .align 1 .b8 __unnamed_1[91] = {118, 111, 105, 100, 32, 103, 101, 109, 118, 95, 115, 104, 109, 101, 109, 58, 58, 103, 101, 109, 118, 95, 115, 104, 109, 101, 109, 40, 115, 105, 103, 110, 101, 100, 32, 105, 110, 116, 44, 32, 115, 105, 103, 110, 101, 100, 32, 105, 110, 116, 44, 32, 99, 111, 110, 115, 116, 32, 102, 108, 111, 97, 116, 32, 42, 44, 32, 99, 111, 110, 115, 116, 32, 102, 108, 111, 97, 116, 32, 42, 44, 32, 102, 108, 111, 97, 116, 32, 42, 41};
.global .align 1 .b8 __unnamed_2[89] = {118, 111, 105, 100, 32, 103, 101, 109, 118, 95, 119, 97, 114, 112, 58, 58, 103, 101, 109, 118, 95, 119, 97, 114, 112, 40, 115, 105, 103, 110, 101, 100, 32, 105, 110, 116, 44, 32, 115, 105, 103, 110, 101, 100, 32, 105, 110, 116, 44, 32, 99, 111, 110, 115, 116, 32, 102, 108, 111, 97, 116, 32, 42, 44, 32, 99, 111, 110, 115, 116, 32, 102, 108, 111, 97, 116, 32, 42, 44, 32, 102, 108, 111, 97, 116, 32, 42, 41};
.extern .shared .align 16 .b8 _ZN10gemv_shmem5shmemE[];
.global .align 1 .b8 $str[35] = {105, 100, 120, 32, 42, 32, 115, 105, 122, 101, 95, 106, 32, 43, 32, 106, 32, 60, 32, 115, 105, 122, 101, 95, 105, 32, 42, 32, 115, 105, 122, 101, 95, 106};
.global .align 1 .b8 $str$1[27] = {47, 116, 109, 112, 47, 115, 97, 115, 115, 95, 99, 117, 95, 106, 51, 48, 102, 110, 107, 119, 51, 47, 107, 46, 99, 117};

.visible .entry _ZN13gemv_baseline13gemv_baselineEiiPKfS1_Pf(
	.param .u32 _ZN13gemv_baseline13gemv_baselineEiiPKfS1_Pf_param_0,
	.param .u32 _ZN13gemv_baseline13gemv_baselineEiiPKfS1_Pf_param_1,
	.param .u64 .ptr .align 1 _ZN13gemv_baseline13gemv_baselineEiiPKfS1_Pf_param_2,
	.param .u64 .ptr .align 1 _ZN13gemv_baseline13gemv_baselineEiiPKfS1_Pf_param_3,
	.param .u64 .ptr .align 1 _ZN13gemv_baseline13gemv_baselineEiiPKfS1_Pf_param_4
)
{
	.reg .pred 	%p<10>;
	.reg .b32 	%r<37>;
	.reg .b32 	%f<112>;
	.reg .b64 	%rd<31>;

	ld.param.u32 	%r23, [_ZN13gemv_baseline13gemv_baselineEiiPKfS1_Pf_param_1];
	ld.param.u64 	%rd11, [_ZN13gemv_baseline13gemv_baselineEiiPKfS1_Pf_param_2];
	ld.param.u64 	%rd12, [_ZN13gemv_baseline13gemv_baselineEiiPKfS1_Pf_param_3];
	ld.param.u64 	%rd10, [_ZN13gemv_baseline13gemv_baselineEiiPKfS1_Pf_param_4];
	cvta.to.global.u64 	%rd1, %rd12;
	cvta.to.global.u64 	%rd2, %rd11;
	mov.u32 	%r24, %ctaid.x;
	mov.u32 	%r25, %ntid.x;
	mov.u32 	%r26, %tid.x;
	mad.lo.s32 	%r1, %r24, %r25, %r26;
	setp.lt.s32 	%p1, %r23, 1;
	mov.f32 	%f111, 0f00000000;
	@%p1 bra 	$L__BB0_13;
	mul.lo.s32 	%r2, %r23, %r1;
	and.b32  	%r3, %r23, 15;
	setp.lt.u32 	%p2, %r23, 16;
	mov.f32 	%f111, 0f00000000;
	mov.b32 	%r33, 0;
	@%p2 bra 	$L__BB0_4;
	and.b32  	%r33, %r23, 2147483632;
	neg.s32 	%r31, %r33;
	add.s64 	%rd3, %rd2, 32;
	add.s64 	%rd29, %rd1, 32;
	mov.f32 	%f111, 0f00000000;
	mov.u32 	%r30, %r2;
$L__BB0_3:
	.pragma "nounroll";
	mul.wide.s32 	%rd13, %r30, 4;
	add.s64 	%rd14, %rd3, %rd13;
	ld.global.f32 	%f18, [%rd14+-32];
	ld.global.f32 	%f19, [%rd29+-32];
	fma.rn.f32 	%f20, %f18, %f19, %f111;
	ld.global.f32 	%f21, [%rd14+-28];
	ld.global.f32 	%f22, [%rd29+-28];
	fma.rn.f32 	%f23, %f21, %f22, %f20;
	ld.global.f32 	%f24, [%rd14+-24];
	ld.global.f32 	%f25, [%rd29+-24];
	fma.rn.f32 	%f26, %f24, %f25, %f23;
	ld.global.f32 	%f27, [%rd14+-20];
	ld.global.f32 	%f28, [%rd29+-20];
	fma.rn.f32 	%f29, %f27, %f28, %f26;
	ld.global.f32 	%f30, [%rd14+-16];
	ld.global.f32 	%f31, [%rd29+-16];
	fma.rn.f32 	%f32, %f30, %f31, %f29;
	ld.global.f32 	%f33, [%rd14+-12];
	ld.global.f32 	%f34, [%rd29+-12];
	fma.rn.f32 	%f35, %f33, %f34, %f32;
	ld.global.f32 	%f36, [%rd14+-8];
	ld.global.f32 	%f37, [%rd29+-8];
	fma.rn.f32 	%f38, %f36, %f37, %f35;
	ld.global.f32 	%f39, [%rd14+-4];
	ld.global.f32 	%f40, [%rd29+-4];
	fma.rn.f32 	%f41, %f39, %f40, %f38;
	ld.global.f32 	%f42, [%rd14];
	ld.global.f32 	%f43, [%rd29];
	fma.rn.f32 	%f44, %f42, %f43, %f41;
	ld.global.f32 	%f45, [%rd14+4];
	ld.global.f32 	%f46, [%rd29+4];
	fma.rn.f32 	%f47, %f45, %f46, %f44;
	ld.global.f32 	%f48, [%rd14+8];
	ld.global.f32 	%f49, [%rd29+8];
	fma.rn.f32 	%f50, %f48, %f49, %f47;
	ld.global.f32 	%f51, [%rd14+12];
	ld.global.f32 	%f52, [%rd29+12];
	fma.rn.f32 	%f53, %f51, %f52, %f50;
	ld.global.f32 	%f54, [%rd14+16];
	ld.global.f32 	%f55, [%rd29+16];
	fma.rn.f32 	%f56, %f54, %f55, %f53;
	ld.global.f32 	%f57, [%rd14+20];
	ld.global.f32 	%f58, [%rd29+20];
	fma.rn.f32 	%f59, %f57, %f58, %f56;
	ld.global.f32 	%f60, [%rd14+24];
	ld.global.f32 	%f61, [%rd29+24];
	fma.rn.f32 	%f62, %f60, %f61, %f59;
	ld.global.f32 	%f63, [%rd14+28];
	ld.global.f32 	%f64, [%rd29+28];
	fma.rn.f32 	%f111, %f63, %f64, %f62;
	add.s32 	%r31, %r31, 16;
	add.s32 	%r30, %r30, 16;
	add.s64 	%rd29, %rd29, 64;
	setp.ne.s32 	%p3, %r31, 0;
	@%p3 bra 	$L__BB0_3;
$L__BB0_4:
	setp.eq.s32 	%p4, %r3, 0;
	@%p4 bra 	$L__BB0_13;
	and.b32  	%r11, %r23, 7;
	setp.lt.u32 	%p5, %r3, 8;
	@%p5 bra 	$L__BB0_7;
	add.s32 	%r28, %r33, %r2;
	mul.wide.s32 	%rd15, %r28, 4;
	add.s64 	%rd16, %rd2, %rd15;
	ld.global.f32 	%f66, [%rd16];
	mul.wide.u32 	%rd17, %r33, 4;
	add.s64 	%rd18, %rd1, %rd17;
	ld.global.f32 	%f67, [%rd18];
	fma.rn.f32 	%f68, %f66, %f67, %f111;
	ld.global.f32 	%f69, [%rd16+4];
	ld.global.f32 	%f70, [%rd18+4];
	fma.rn.f32 	%f71, %f69, %f70, %f68;
	ld.global.f32 	%f72, [%rd16+8];
	ld.global.f32 	%f73, [%rd18+8];
	fma.rn.f32 	%f74, %f72, %f73, %f71;
	ld.global.f32 	%f75, [%rd16+12];
	ld.global.f32 	%f76, [%rd18+12];
	fma.rn.f32 	%f77, %f75, %f76, %f74;
	ld.global.f32 	%f78, [%rd16+16];
	ld.global.f32 	%f79, [%rd18+16];
	fma.rn.f32 	%f80, %f78, %f79, %f77;
	ld.global.f32 	%f81, [%rd16+20];
	ld.global.f32 	%f82, [%rd18+20];
	fma.rn.f32 	%f83, %f81, %f82, %f80;
	ld.global.f32 	%f84, [%rd16+24];
	ld.global.f32 	%f85, [%rd18+24];
	fma.rn.f32 	%f86, %f84, %f85, %f83;
	ld.global.f32 	%f87, [%rd16+28];
	ld.global.f32 	%f88, [%rd18+28];
	fma.rn.f32 	%f111, %f87, %f88, %f86;
	add.s32 	%r33, %r33, 8;
$L__BB0_7:
	setp.eq.s32 	%p6, %r11, 0;
	@%p6 bra 	$L__BB0_13;
	and.b32  	%r14, %r23, 3;
	setp.lt.u32 	%p7, %r11, 4;
	@%p7 bra 	$L__BB0_10;
	add.s32 	%r29, %r33, %r2;
	mul.wide.s32 	%rd19, %r29, 4;
	add.s64 	%rd20, %rd2, %rd19;
	ld.global.f32 	%f90, [%rd20];
	mul.wide.u32 	%rd21, %r33, 4;
	add.s64 	%rd22, %rd1, %rd21;
	ld.global.f32 	%f91, [%rd22];
	fma.rn.f32 	%f92, %f90, %f91, %f111;
	ld.global.f32 	%f93, [%rd20+4];
	ld.global.f32 	%f94, [%rd22+4];
	fma.rn.f32 	%f95, %f93, %f94, %f92;
	ld.global.f32 	%f96, [%rd20+8];
	ld.global.f32 	%f97, [%rd22+8];
	fma.rn.f32 	%f98, %f96, %f97, %f95;
	ld.global.f32 	%f99, [%rd20+12];
	ld.global.f32 	%f100, [%rd22+12];
	fma.rn.f32 	%f111, %f99, %f100, %f98;
	add.s32 	%r33, %r33, 4;
$L__BB0_10:
	setp.eq.s32 	%p8, %r14, 0;
	@%p8 bra 	$L__BB0_13;
	mul.wide.u32 	%rd23, %r33, 4;
	add.s64 	%rd30, %rd1, %rd23;
	add.s32 	%r36, %r33, %r2;
	neg.s32 	%r35, %r14;
$L__BB0_12:
	.pragma "nounroll";
	mul.wide.s32 	%rd24, %r36, 4;
	add.s64 	%rd25, %rd2, %rd24;
	ld.global.f32 	%f101, [%rd25];
	ld.global.f32 	%f102, [%rd30];
	fma.rn.f32 	%f111, %f101, %f102, %f111;
	add.s64 	%rd30, %rd30, 4;
	add.s32 	%r36, %r36, 1;
	add.s32 	%r35, %r35, 1;
	setp.ne.s32 	%p9, %r35, 0;
	@%p9 bra 	$L__BB0_12;
$L__BB0_13:
	cvta.to.global.u64 	%rd26, %rd10;
	mul.wide.s32 	%rd27, %r1, 4;
	add.s64 	%rd28, %rd26, %rd27;
	st.global.f32 	[%rd28], %f111;
	ret;

}
	// .globl	_ZN10gemv_shmem10gemv_shmemEiiPKfS1_Pf
.visible .entry _ZN10gemv_shmem10gemv_shmemEiiPKfS1_Pf(
	.param .u32 _ZN10gemv_shmem10gemv_shmemEiiPKfS1_Pf_param_0,
	.param .u32 _ZN10gemv_shmem10gemv_shmemEiiPKfS1_Pf_param_1,
	.param .u64 .ptr .align 1 _ZN10gemv_shmem10gemv_shmemEiiPKfS1_Pf_param_2,
	.param .u64 .ptr .align 1 _ZN10gemv_shmem10gemv_shmemEiiPKfS1_Pf_param_3,
	.param .u64 .ptr .align 1 _ZN10gemv_shmem10gemv_shmemEiiPKfS1_Pf_param_4
)
{
	.reg .pred 	%p<30>;
	.reg .b32 	%r<59>;
	.reg .b32 	%f<84>;
	.reg .b64 	%rd<115>;

	ld.param.u32 	%r29, [_ZN10gemv_shmem10gemv_shmemEiiPKfS1_Pf_param_0];
	ld.param.u32 	%r30, [_ZN10gemv_shmem10gemv_shmemEiiPKfS1_Pf_param_1];
	ld.param.u64 	%rd10, [_ZN10gemv_shmem10gemv_shmemEiiPKfS1_Pf_param_2];
	ld.param.u64 	%rd11, [_ZN10gemv_shmem10gemv_shmemEiiPKfS1_Pf_param_3];
	ld.param.u64 	%rd9, [_ZN10gemv_shmem10gemv_shmemEiiPKfS1_Pf_param_4];
	cvta.to.global.u64 	%rd1, %rd11;
	cvta.to.global.u64 	%rd2, %rd10;
	mov.u32 	%r31, %tid.y;
	mov.u32 	%r1, %tid.x;
	mov.u32 	%r32, %ctaid.x;
	mov.u32 	%r33, %ntid.y;
	mad.lo.s32 	%r2, %r32, %r33, %r31;
	shl.b32 	%r3, %r31, 8;
	setp.ge.s32 	%p1, %r1, %r30;
	mov.f32 	%f83, 0f00000000;
	@%p1 bra 	$L__BB1_43;
	mul.lo.s32 	%r4, %r30, %r2;
	mul.lo.s32 	%r5, %r30, %r29;
	not.b32 	%r34, %r1;
	add.s32 	%r6, %r30, %r34;
	shr.u32 	%r35, %r6, 5;
	add.s32 	%r7, %r35, 1;
	and.b32  	%r8, %r7, 7;
	setp.lt.u32 	%p2, %r6, 224;
	mov.f32 	%f83, 0f00000000;
	mov.u32 	%r57, %r1;
	@%p2 bra 	$L__BB1_21;
	add.s32 	%r55, %r1, 128;
	add.s32 	%r54, %r1, %r4;
	and.b32  	%r36, %r7, 268435448;
	neg.s32 	%r53, %r36;
	mov.f32 	%f83, 0f00000000;
	mov.u64 	%rd56, $str;
	mov.u64 	%rd58, $str$1;
	mov.u64 	%rd60, __unnamed_1;
$L__BB1_3:
	.pragma "nounroll";
	setp.lt.s32 	%p3, %r54, %r5;
	@%p3 bra 	$L__BB1_5;
	cvta.global.u64 	%rd13, %rd56;
	cvta.global.u64 	%rd15, %rd58;
	cvta.global.u64 	%rd17, %rd60;
	{ // callseq 0, 0
	.param .b64 param0;
	st.param.b64 	[param0], %rd13;
	.param .b64 param1;
	st.param.b64 	[param1], %rd15;
	.param .b32 param2;
	st.param.b32 	[param2], 111;
	.param .b64 param3;
	st.param.b64 	[param3], %rd17;
	.param .b64 param4;
	st.param.b64 	[param4], 1;
	call.uni 
	__assertfail, 
	(
	param0, 
	param1, 
	param2, 
	param3, 
	param4
	);
	} // callseq 0
$L__BB1_5:
	mul.wide.s32 	%rd18, %r54, 4;
	add.s64 	%rd3, %rd2, %rd18;
	ld.global.f32 	%f28, [%rd3];
	add.s32 	%r37, %r55, -128;
	mul.wide.u32 	%rd19, %r37, 4;
	add.s64 	%rd4, %rd1, %rd19;
	ld.global.f32 	%f29, [%rd4];
	fma.rn.f32 	%f2, %f28, %f29, %f83;
	add.s32 	%r38, %r54, 32;
	setp.lt.s32 	%p4, %r38, %r5;
	@%p4 bra 	$L__BB1_7;
	cvta.global.u64 	%rd21, %rd56;
	cvta.global.u64 	%rd23, %rd58;
	cvta.global.u64 	%rd25, %rd60;
	{ // callseq 1, 0
	.param .b64 param0;
	st.param.b64 	[param0], %rd21;
	.param .b64 param1;
	st.param.b64 	[param1], %rd23;
	.param .b32 param2;
	st.param.b32 	[param2], 111;
	.param .b64 param3;
	st.param.b64 	[param3], %rd25;
	.param .b64 param4;
	st.param.b64 	[param4], 1;
	call.uni 
	__assertfail, 
	(
	param0, 
	param1, 
	param2, 
	param3, 
	param4
	);
	} // callseq 1
$L__BB1_7:
	ld.global.f32 	%f30, [%rd3+128];
	ld.global.f32 	%f31, [%rd4+128];
	fma.rn.f32 	%f3, %f30, %f31, %f2;
	add.s32 	%r39, %r54, 64;
	setp.lt.s32 	%p5, %r39, %r5;
	@%p5 bra 	$L__BB1_9;
	cvta.global.u64 	%rd27, %rd56;
	cvta.global.u64 	%rd29, %rd58;
	cvta.global.u64 	%rd31, %rd60;
	{ // callseq 2, 0
	.param .b64 param0;
	st.param.b64 	[param0], %rd27;
	.param .b64 param1;
	st.param.b64 	[param1], %rd29;
	.param .b32 param2;
	st.param.b32 	[param2], 111;
	.param .b64 param3;
	st.param.b64 	[param3], %rd31;
	.param .b64 param4;
	st.param.b64 	[param4], 1;
	call.uni 
	__assertfail, 
	(
	param0, 
	param1, 
	param2, 
	param3, 
	param4
	);
	} // callseq 2
$L__BB1_9:
	ld.global.f32 	%f32, [%rd3+256];
	ld.global.f32 	%f33, [%rd4+256];
	fma.rn.f32 	%f4, %f32, %f33, %f3;
	add.s32 	%r40, %r54, 96;
	setp.lt.s32 	%p6, %r40, %r5;
	@%p6 bra 	$L__BB1_11;
	cvta.global.u64 	%rd33, %rd56;
	cvta.global.u64 	%rd35, %rd58;
	cvta.global.u64 	%rd37, %rd60;
	{ // callseq 3, 0
	.param .b64 param0;
	st.param.b64 	[param0], %rd33;
	.param .b64 param1;
	st.param.b64 	[param1], %rd35;
	.param .b32 param2;
	st.param.b32 	[param2], 111;
	.param .b64 param3;
	st.param.b64 	[param3], %rd37;
	.param .b64 param4;
	st.param.b64 	[param4], 1;
	call.uni 
	__assertfail, 
	(
	param0, 
	param1, 
	param2, 
	param3, 
	param4
	);
	} // callseq 3
$L__BB1_11:
	ld.global.f32 	%f34, [%rd3+384];
	ld.global.f32 	%f35, [%rd4+384];
	fma.rn.f32 	%f5, %f34, %f35, %f4;
	add.s32 	%r41, %r54, 128;
	setp.lt.s32 	%p7, %r41, %r5;
	@%p7 bra 	$L__BB1_13;
	cvta.global.u64 	%rd39, %rd56;
	cvta.global.u64 	%rd41, %rd58;
	cvta.global.u64 	%rd43, %rd60;
	{ // callseq 4, 0
	.param .b64 param0;
	st.param.b64 	[param0], %rd39;
	.param .b64 param1;
	st.param.b64 	[param1], %rd41;
	.param .b32 param2;
	st.param.b32 	[param2], 111;
	.param .b64 param3;
	st.param.b64 	[param3], %rd43;
	.param .b64 param4;
	st.param.b64 	[param4], 1;
	call.uni 
	__assertfail, 
	(
	param0, 
	param1, 
	param2, 
	param3, 
	param4
	);
	} // callseq 4
$L__BB1_13:
	ld.global.f32 	%f36, [%rd3+512];
	ld.global.f32 	%f37, [%rd4+512];
	fma.rn.f32 	%f6, %f36, %f37, %f5;
	add.s32 	%r42, %r54, 160;
	setp.lt.s32 	%p8, %r42, %r5;
	@%p8 bra 	$L__BB1_15;
	cvta.global.u64 	%rd45, %rd56;
	cvta.global.u64 	%rd47, %rd58;
	cvta.global.u64 	%rd49, %rd60;
	{ // callseq 5, 0
	.param .b64 param0;
	st.param.b64 	[param0], %rd45;
	.param .b64 param1;
	st.param.b64 	[param1], %rd47;
	.param .b32 param2;
	st.param.b32 	[param2], 111;
	.param .b64 param3;
	st.param.b64 	[param3], %rd49;
	.param .b64 param4;
	st.param.b64 	[param4], 1;
	call.uni 
	__assertfail, 
	(
	param0, 
	param1, 
	param2, 
	param3, 
	param4
	);
	} // callseq 5
$L__BB1_15:
	ld.global.f32 	%f38, [%rd3+640];
	ld.global.f32 	%f39, [%rd4+640];
	fma.rn.f32 	%f7, %f38, %f39, %f6;
	add.s32 	%r43, %r54, 192;
	setp.lt.s32 	%p9, %r43, %r5;
	@%p9 bra 	$L__BB1_17;
	cvta.global.u64 	%rd51, %rd56;
	cvta.global.u64 	%rd53, %rd58;
	cvta.global.u64 	%rd55, %rd60;
	{ // callseq 6, 0
	.param .b64 param0;
	st.param.b64 	[param0], %rd51;
	.param .b64 param1;
	st.param.b64 	[param1], %rd53;
	.param .b32 param2;
	st.param.b32 	[param2], 111;
	.param .b64 param3;
	st.param.b64 	[param3], %rd55;
	.param .b64 param4;
	st.param.b64 	[param4], 1;
	call.uni 
	__assertfail, 
	(
	param0, 
	param1, 
	param2, 
	param3, 
	param4
	);
	} // callseq 6
$L__BB1_17:
	ld.global.f32 	%f40, [%rd3+768];
	ld.global.f32 	%f41, [%rd4+768];
	fma.rn.f32 	%f8, %f40, %f41, %f7;
	add.s32 	%r44, %r54, 224;
	setp.lt.s32 	%p10, %r44, %r5;
	@%p10 bra 	$L__BB1_19;
	cvta.global.u64 	%rd57, %rd56;
	cvta.global.u64 	%rd59, %rd58;
	cvta.global.u64 	%rd61, %rd60;
	{ // callseq 7, 0
	.param .b64 param0;
	st.param.b64 	[param0], %rd57;
	.param .b64 param1;
	st.param.b64 	[param1], %rd59;
	.param .b32 param2;
	st.param.b32 	[param2], 111;
	.param .b64 param3;
	st.param.b64 	[param3], %rd61;
	.param .b64 param4;
	st.param.b64 	[param4], 1;
	call.uni 
	__assertfail, 
	(
	param0, 
	param1, 
	param2, 
	param3, 
	param4
	);
	} // callseq 7
$L__BB1_19:
	ld.global.f32 	%f42, [%rd3+896];
	ld.global.f32 	%f43, [%rd4+896];
	fma.rn.f32 	%f83, %f42, %f43, %f8;
	add.s32 	%r55, %r55, 256;
	add.s32 	%r54, %r54, 256;
	add.s32 	%r53, %r53, 8;
	setp.ne.s32 	%p11, %r53, 0;
	@%p11 bra 	$L__BB1_3;
	add.s32 	%r57, %r55, -128;
$L__BB1_21:
	setp.eq.s32 	%p12, %r8, 0;
	@%p12 bra 	$L__BB1_43;
	setp.lt.u32 	%p13, %r8, 4;
	@%p13 bra 	$L__BB1_32;
	add.s32 	%r20, %r57, %r4;
	setp.lt.s32 	%p14, %r20, %r5;
	@%p14 bra 	$L__BB1_25;
	mov.u64 	%rd62, $str;
	cvta.global.u64 	%rd63, %rd62;
	mov.u64 	%rd64, $str$1;
	cvta.global.u64 	%rd65, %rd64;
	mov.u64 	%rd66, __unnamed_1;
	cvta.global.u64 	%rd67, %rd66;
	{ // callseq 8, 0
	.param .b64 param0;
	st.param.b64 	[param0], %rd63;
	.param .b64 param1;
	st.param.b64 	[param1], %rd65;
	.param .b32 param2;
	st.param.b32 	[param2], 111;
	.param .b64 param3;
	st.param.b64 	[param3], %rd67;
	.param .b64 param4;
	st.param.b64 	[param4], 1;
	call.uni 
	__assertfail, 
	(
	param0, 
	param1, 
	param2, 
	param3, 
	param4
	);
	} // callseq 8
$L__BB1_25:
	mul.wide.s32 	%rd68, %r20, 4;
	add.s64 	%rd5, %rd2, %rd68;
	ld.global.f32 	%f45, [%rd5];
	mul.wide.u32 	%rd69, %r57, 4;
	add.s64 	%rd6, %rd1, %rd69;
	ld.global.f32 	%f46, [%rd6];
	fma.rn.f32 	%f12, %f45, %f46, %f83;
	add.s32 	%r45, %r20, 32;
	setp.lt.s32 	%p15, %r45, %r5;
	@%p15 bra 	$L__BB1_27;
	mov.u64 	%rd70, $str;
	cvta.global.u64 	%rd71, %rd70;
	mov.u64 	%rd72, $str$1;
	cvta.global.u64 	%rd73, %rd72;
	mov.u64 	%rd74, __unnamed_1;
	cvta.global.u64 	%rd75, %rd74;
	{ // callseq 9, 0
	.param .b64 param0;
	st.param.b64 	[param0], %rd71;
	.param .b64 param1;
	st.param.b64 	[param1], %rd73;
	.param .b32 param2;
	st.param.b32 	[param2], 111;
	.param .b64 param3;
	st.param.b64 	[param3], %rd75;
	.param .b64 param4;
	st.param.b64 	[param4], 1;
	call.uni 
	__assertfail, 
	(
	param0, 
	param1, 
	param2, 
	param3, 
	param4
	);
	} // callseq 9
$L__BB1_27:
	ld.global.f32 	%f47, [%rd5+128];
	ld.global.f32 	%f48, [%rd6+128];
	fma.rn.f32 	%f13, %f47, %f48, %f12;
	add.s32 	%r46, %r20, 64;
	setp.lt.s32 	%p16, %r46, %r5;
	@%p16 bra 	$L__BB1_29;
	mov.u64 	%rd76, $str;
	cvta.global.u64 	%rd77, %rd76;
	mov.u64 	%rd78, $str$1;
	cvta.global.u64 	%rd79, %rd78;
	mov.u64 	%rd80, __unnamed_1;
	cvta.global.u64 	%rd81, %rd80;
	{ // callseq 10, 0
	.param .b64 param0;
	st.param.b64 	[param0], %rd77;
	.param .b64 param1;
	st.param.b64 	[param1], %rd79;
	.param .b32 param2;
	st.param.b32 	[param2], 111;
	.param .b64 param3;
	st.param.b64 	[param3], %rd81;
	.param .b64 param4;
	st.param.b64 	[param4], 1;
	call.uni 
	__assertfail, 
	(
	param0, 
	param1, 
	param2, 
	param3, 
	param4
	);
	} // callseq 10
$L__BB1_29:
	ld.global.f32 	%f49, [%rd5+256];
	ld.global.f32 	%f50, [%rd6+256];
	fma.rn.f32 	%f14, %f49, %f50, %f13;
	add.s32 	%r47, %r20, 96;
	setp.lt.s32 	%p17, %r47, %r5;
	@%p17 bra 	$L__BB1_31;
	mov.u64 	%rd82, $str;
	cvta.global.u64 	%rd83, %rd82;
	mov.u64 	%rd84, $str$1;
	cvta.global.u64 	%rd85, %rd84;
	mov.u64 	%rd86, __unnamed_1;
	cvta.global.u64 	%rd87, %rd86;
	{ // callseq 11, 0
	.param .b64 param0;
	st.param.b64 	[param0], %rd83;
	.param .b64 param1;
	st.param.b64 	[param1], %rd85;
	.param .b32 param2;
	st.param.b32 	[param2], 111;
	.param .b64 param3;
	st.param.b64 	[param3], %rd87;
	.param .b64 param4;
	st.param.b64 	[param4], 1;
	call.uni 
	__assertfail, 
	(
	param0, 
	param1, 
	param2, 
	param3, 
	param4
	);
	} // callseq 11
$L__BB1_31:
	ld.global.f32 	%f51, [%rd5+384];
	ld.global.f32 	%f52, [%rd6+384];
	fma.rn.f32 	%f83, %f51, %f52, %f14;
	add.s32 	%r57, %r57, 128;
$L__BB1_32:
	and.b32  	%r48, %r7, 3;
	setp.eq.s32 	%p18, %r48, 0;
	@%p18 bra 	$L__BB1_43;
	setp.eq.s32 	%p19, %r48, 1;
	@%p19 bra 	$L__BB1_39;
	add.s32 	%r23, %r57, %r4;
	setp.lt.s32 	%p20, %r23, %r5;
	@%p20 bra 	$L__BB1_36;
	mov.u64 	%rd88, $str;
	cvta.global.u64 	%rd89, %rd88;
	mov.u64 	%rd90, $str$1;
	cvta.global.u64 	%rd91, %rd90;
	mov.u64 	%rd92, __unnamed_1;
	cvta.global.u64 	%rd93, %rd92;
	{ // callseq 12, 0
	.param .b64 param0;
	st.param.b64 	[param0], %rd89;
	.param .b64 param1;
	st.param.b64 	[param1], %rd91;
	.param .b32 param2;
	st.param.b32 	[param2], 111;
	.param .b64 param3;
	st.param.b64 	[param3], %rd93;
	.param .b64 param4;
	st.param.b64 	[param4], 1;
	call.uni 
	__assertfail, 
	(
	param0, 
	param1, 
	param2, 
	param3, 
	param4
	);
	} // callseq 12
$L__BB1_36:
	mul.wide.s32 	%rd94, %r23, 4;
	add.s64 	%rd7, %rd2, %rd94;
	ld.global.f32 	%f54, [%rd7];
	mul.wide.u32 	%rd95, %r57, 4;
	add.s64 	%rd8, %rd1, %rd95;
	ld.global.f32 	%f55, [%rd8];
	fma.rn.f32 	%f18, %f54, %f55, %f83;
	add.s32 	%r49, %r23, 32;
	setp.lt.s32 	%p21, %r49, %r5;
	@%p21 bra 	$L__BB1_38;
	mov.u64 	%rd96, $str;
	cvta.global.u64 	%rd97, %rd96;
	mov.u64 	%rd98, $str$1;
	cvta.global.u64 	%rd99, %rd98;
	mov.u64 	%rd100, __unnamed_1;
	cvta.global.u64 	%rd101, %rd100;
	{ // callseq 13, 0
	.param .b64 param0;
	st.param.b64 	[param0], %rd97;
	.param .b64 param1;
	st.param.b64 	[param1], %rd99;
	.param .b32 param2;
	st.param.b32 	[param2], 111;
	.param .b64 param3;
	st.param.b64 	[param3], %rd101;
	.param .b64 param4;
	st.param.b64 	[param4], 1;
	call.uni 
	__assertfail, 
	(
	param0, 
	param1, 
	param2, 
	param3, 
	param4
	);
	} // callseq 13
$L__BB1_38:
	ld.global.f32 	%f56, [%rd7+128];
	ld.global.f32 	%f57, [%rd8+128];
	fma.rn.f32 	%f83, %f56, %f57, %f18;
	add.s32 	%r57, %r57, 64;
$L__BB1_39:
	and.b32  	%r50, %r6, 32;
	setp.ne.s32 	%p22, %r50, 0;
	@%p22 bra 	$L__BB1_43;
	add.s32 	%r26, %r57, %r4;
	setp.lt.s32 	%p23, %r26, %r5;
	@%p23 bra 	$L__BB1_42;
	mov.u64 	%rd102, $str;
	cvta.global.u64 	%rd103, %rd102;
	mov.u64 	%rd104, $str$1;
	cvta.global.u64 	%rd105, %rd104;
	mov.u64 	%rd106, __unnamed_1;
	cvta.global.u64 	%rd107, %rd106;
	{ // callseq 14, 0
	.param .b64 param0;
	st.param.b64 	[param0], %rd103;
	.param .b64 param1;
	st.param.b64 	[param1], %rd105;
	.param .b32 param2;
	st.param.b32 	[param2], 111;
	.param .b64 param3;
	st.param.b64 	[param3], %rd107;
	.param .b64 param4;
	st.param.b64 	[param4], 1;
	call.uni 
	__assertfail, 
	(
	param0, 
	param1, 
	param2, 
	param3, 
	param4
	);
	} // callseq 14
$L__BB1_42:
	mul.wide.s32 	%rd108, %r26, 4;
	add.s64 	%rd109, %rd2, %rd108;
	ld.global.f32 	%f58, [%rd109];
	mul.wide.u32 	%rd110, %r57, 4;
	add.s64 	%rd111, %rd1, %rd110;
	ld.global.f32 	%f59, [%rd111];
	fma.rn.f32 	%f83, %f58, %f59, %f83;
$L__BB1_43:
	mov.u32 	%r51, _ZN10gemv_shmem5shmemE;
	add.s32 	%r27, %r51, %r3;
	shl.b32 	%r52, %r1, 2;
	add.s32 	%r28, %r27, %r52;
	st.shared.f32 	[%r28], %f83;
	bar.sync 	0;
	setp.gt.u32 	%p24, %r1, 15;
	@%p24 bra 	$L__BB1_45;
	ld.shared.f32 	%f60, [%r28];
	ld.shared.f32 	%f61, [%r28+64];
	add.f32 	%f62, %f60, %f61;
	st.shared.f32 	[%r28+128], %f62;
$L__BB1_45:
	bar.sync 	0;
	setp.gt.u32 	%p25, %r1, 7;
	@%p25 bra 	$L__BB1_47;
	ld.shared.f32 	%f63, [%r28+128];
	ld.shared.f32 	%f64, [%r28+160];
	add.f32 	%f65, %f63, %f64;
	st.shared.f32 	[%r28], %f65;
$L__BB1_47:
	bar.sync 	0;
	setp.gt.u32 	%p26, %r1, 3;
	@%p26 bra 	$L__BB1_49;
	ld.shared.f32 	%f66, [%r28];
	ld.shared.f32 	%f67, [%r28+16];
	add.f32 	%f68, %f66, %f67;
	st.shared.f32 	[%r28+128], %f68;
$L__BB1_49:
	bar.sync 	0;
	setp.gt.u32 	%p27, %r1, 1;
	@%p27 bra 	$L__BB1_51;
	ld.shared.f32 	%f69, [%r28+128];
	ld.shared.f32 	%f70, [%r28+136];
	add.f32 	%f71, %f69, %f70;
	st.shared.f32 	[%r28], %f71;
$L__BB1_51:
	bar.sync 	0;
	setp.ne.s32 	%p28, %r1, 0;
	@%p28 bra 	$L__BB1_53;
	ld.shared.v2.f32 	{%f72, %f73}, [%r27];
	add.f32 	%f74, %f72, %f73;
	st.shared.f32 	[%r27+128], %f74;
$L__BB1_53:
	setp.ne.s32 	%p29, %r1, 0;
	bar.sync 	0;
	bar.sync 	0;
	@%p29 bra 	$L__BB1_55;
	ld.shared.f32 	%f75, [%r27+128];
	cvta.to.global.u64 	%rd112, %rd9;
	mul.wide.s32 	%rd113, %r2, 4;
	add.s64 	%rd114, %rd112, %rd113;
	st.global.f32 	[%rd114], %f75;
$L__BB1_55:
	ret;

}
	// .globl	_ZN9gemv_warp9gemv_warpEiiPKfS1_Pf
.visible .entry _ZN9gemv_warp9gemv_warpEiiPKfS1_Pf(
	.param .u32 _ZN9gemv_warp9gemv_warpEiiPKfS1_Pf_param_0,
	.param .u32 _ZN9gemv_warp9gemv_warpEiiPKfS1_Pf_param_1,
	.param .u64 .ptr .align 1 _ZN9gemv_warp9gemv_warpEiiPKfS1_Pf_param_2,
	.param .u64 .ptr .align 1 _ZN9gemv_warp9gemv_warpEiiPKfS1_Pf_param_3,
	.param .u64 .ptr .align 1 _ZN9gemv_warp9gemv_warpEiiPKfS1_Pf_param_4
)
{
	.reg .pred 	%p<30>;
	.reg .b32 	%r<64>;
	.reg .b32 	%f<78>;
	.reg .b64 	%rd<115>;

	ld.param.u32 	%r26, [_ZN9gemv_warp9gemv_warpEiiPKfS1_Pf_param_0];
	ld.param.u32 	%r27, [_ZN9gemv_warp9gemv_warpEiiPKfS1_Pf_param_1];
	ld.param.u64 	%rd10, [_ZN9gemv_warp9gemv_warpEiiPKfS1_Pf_param_2];
	ld.param.u64 	%rd11, [_ZN9gemv_warp9gemv_warpEiiPKfS1_Pf_param_3];
	ld.param.u64 	%rd9, [_ZN9gemv_warp9gemv_warpEiiPKfS1_Pf_param_4];
	cvta.to.global.u64 	%rd1, %rd11;
	cvta.to.global.u64 	%rd2, %rd10;
	mov.u32 	%r28, %tid.y;
	mov.u32 	%r1, %tid.x;
	mov.u32 	%r29, %ctaid.x;
	mov.u32 	%r30, %ntid.y;
	mad.lo.s32 	%r2, %r29, %r30, %r28;
	setp.ge.s32 	%p1, %r1, %r27;
	mov.f32 	%f77, 0f00000000;
	@%p1 bra 	$L__BB2_43;
	mul.lo.s32 	%r3, %r27, %r2;
	mul.lo.s32 	%r4, %r27, %r26;
	not.b32 	%r31, %r1;
	add.s32 	%r5, %r27, %r31;
	shr.u32 	%r32, %r5, 5;
	add.s32 	%r6, %r32, 1;
	and.b32  	%r7, %r6, 7;
	setp.lt.u32 	%p2, %r5, 224;
	mov.f32 	%f77, 0f00000000;
	mov.u32 	%r59, %r1;
	@%p2 bra 	$L__BB2_21;
	add.s32 	%r63, %r1, 128;
	add.s32 	%r62, %r1, %r3;
	and.b32  	%r33, %r6, 268435448;
	neg.s32 	%r61, %r33;
	mov.f32 	%f77, 0f00000000;
	mov.u64 	%rd56, $str;
	mov.u64 	%rd58, $str$1;
	mov.u64 	%rd60, __unnamed_2;
$L__BB2_3:
	.pragma "nounroll";
	setp.lt.s32 	%p3, %r62, %r4;
	@%p3 bra 	$L__BB2_5;
	cvta.global.u64 	%rd13, %rd56;
	cvta.global.u64 	%rd15, %rd58;
	cvta.global.u64 	%rd17, %rd60;
	{ // callseq 15, 0
	.param .b64 param0;
	st.param.b64 	[param0], %rd13;
	.param .b64 param1;
	st.param.b64 	[param1], %rd15;
	.param .b32 param2;
	st.param.b32 	[param2], 172;
	.param .b64 param3;
	st.param.b64 	[param3], %rd17;
	.param .b64 param4;
	st.param.b64 	[param4], 1;
	call.uni 
	__assertfail, 
	(
	param0, 
	param1, 
	param2, 
	param3, 
	param4
	);
	} // callseq 15
$L__BB2_5:
	mul.wide.s32 	%rd18, %r62, 4;
	add.s64 	%rd7, %rd2, %rd18;
	ld.global.f32 	%f29, [%rd7];
	add.s32 	%r34, %r63, -128;
	mul.wide.u32 	%rd19, %r34, 4;
	add.s64 	%rd8, %rd1, %rd19;
	ld.global.f32 	%f30, [%rd8];
	fma.rn.f32 	%f15, %f29, %f30, %f77;
	add.s32 	%r35, %r62, 32;
	setp.lt.s32 	%p4, %r35, %r4;
	@%p4 bra 	$L__BB2_7;
	cvta.global.u64 	%rd21, %rd56;
	cvta.global.u64 	%rd23, %rd58;
	cvta.global.u64 	%rd25, %rd60;
	{ // callseq 16, 0
	.param .b64 param0;
	st.param.b64 	[param0], %rd21;
	.param .b64 param1;
	st.param.b64 	[param1], %rd23;
	.param .b32 param2;
	st.param.b32 	[param2], 172;
	.param .b64 param3;
	st.param.b64 	[param3], %rd25;
	.param .b64 param4;
	st.param.b64 	[param4], 1;
	call.uni 
	__assertfail, 
	(
	param0, 
	param1, 
	param2, 
	param3, 
	param4
	);
	} // callseq 16
$L__BB2_7:
	ld.global.f32 	%f31, [%rd7+128];
	ld.global.f32 	%f32, [%rd8+128];
	fma.rn.f32 	%f16, %f31, %f32, %f15;
	add.s32 	%r36, %r62, 64;
	setp.lt.s32 	%p5, %r36, %r4;
	@%p5 bra 	$L__BB2_9;
	cvta.global.u64 	%rd27, %rd56;
	cvta.global.u64 	%rd29, %rd58;
	cvta.global.u64 	%rd31, %rd60;
	{ // callseq 17, 0
	.param .b64 param0;
	st.param.b64 	[param0], %rd27;
	.param .b64 param1;
	st.param.b64 	[param1], %rd29;
	.param .b32 param2;
	st.param.b32 	[param2], 172;
	.param .b64 param3;
	st.param.b64 	[param3], %rd31;
	.param .b64 param4;
	st.param.b64 	[param4], 1;
	call.uni 
	__assertfail, 
	(
	param0, 
	param1, 
	param2, 
	param3, 
	param4
	);
	} // callseq 17
$L__BB2_9:
	ld.global.f32 	%f33, [%rd7+256];
	ld.global.f32 	%f34, [%rd8+256];
	fma.rn.f32 	%f17, %f33, %f34, %f16;
	add.s32 	%r37, %r62, 96;
	setp.lt.s32 	%p6, %r37, %r4;
	@%p6 bra 	$L__BB2_11;
	cvta.global.u64 	%rd33, %rd56;
	cvta.global.u64 	%rd35, %rd58;
	cvta.global.u64 	%rd37, %rd60;
	{ // callseq 18, 0
	.param .b64 param0;
	st.param.b64 	[param0], %rd33;
	.param .b64 param1;
	st.param.b64 	[param1], %rd35;
	.param .b32 param2;
	st.param.b32 	[param2], 172;
	.param .b64 param3;
	st.param.b64 	[param3], %rd37;
	.param .b64 param4;
	st.param.b64 	[param4], 1;
	call.uni 
	__assertfail, 
	(
	param0, 
	param1, 
	param2, 
	param3, 
	param4
	);
	} // callseq 18
$L__BB2_11:
	ld.global.f32 	%f35, [%rd7+384];
	ld.global.f32 	%f36, [%rd8+384];
	fma.rn.f32 	%f18, %f35, %f36, %f17;
	add.s32 	%r38, %r62, 128;
	setp.lt.s32 	%p7, %r38, %r4;
	@%p7 bra 	$L__BB2_13;
	cvta.global.u64 	%rd39, %rd56;
	cvta.global.u64 	%rd41, %rd58;
	cvta.global.u64 	%rd43, %rd60;
	{ // callseq 19, 0
	.param .b64 param0;
	st.param.b64 	[param0], %rd39;
	.param .b64 param1;
	st.param.b64 	[param1], %rd41;
	.param .b32 param2;
	st.param.b32 	[param2], 172;
	.param .b64 param3;
	st.param.b64 	[param3], %rd43;
	.param .b64 param4;
	st.param.b64 	[param4], 1;
	call.uni 
	__assertfail, 
	(
	param0, 
	param1, 
	param2, 
	param3, 
	param4
	);
	} // callseq 19
$L__BB2_13:
	ld.global.f32 	%f37, [%rd7+512];
	ld.global.f32 	%f38, [%rd8+512];
	fma.rn.f32 	%f19, %f37, %f38, %f18;
	add.s32 	%r39, %r62, 160;
	setp.lt.s32 	%p8, %r39, %r4;
	@%p8 bra 	$L__BB2_15;
	cvta.global.u64 	%rd45, %rd56;
	cvta.global.u64 	%rd47, %rd58;
	cvta.global.u64 	%rd49, %rd60;
	{ // callseq 20, 0
	.param .b64 param0;
	st.param.b64 	[param0], %rd45;
	.param .b64 param1;
	st.param.b64 	[param1], %rd47;
	.param .b32 param2;
	st.param.b32 	[param2], 172;
	.param .b64 param3;
	st.param.b64 	[param3], %rd49;
	.param .b64 param4;
	st.param.b64 	[param4], 1;
	call.uni 
	__assertfail, 
	(
	param0, 
	param1, 
	param2, 
	param3, 
	param4
	);
	} // callseq 20
$L__BB2_15:
	ld.global.f32 	%f39, [%rd7+640];
	ld.global.f32 	%f40, [%rd8+640];
	fma.rn.f32 	%f20, %f39, %f40, %f19;
	add.s32 	%r40, %r62, 192;
	setp.lt.s32 	%p9, %r40, %r4;
	@%p9 bra 	$L__BB2_17;
	cvta.global.u64 	%rd51, %rd56;
	cvta.global.u64 	%rd53, %rd58;
	cvta.global.u64 	%rd55, %rd60;
	{ // callseq 21, 0
	.param .b64 param0;
	st.param.b64 	[param0], %rd51;
	.param .b64 param1;
	st.param.b64 	[param1], %rd53;
	.param .b32 param2;
	st.param.b32 	[param2], 172;
	.param .b64 param3;
	st.param.b64 	[param3], %rd55;
	.param .b64 param4;
	st.param.b64 	[param4], 1;
	call.uni 
	__assertfail, 
	(
	param0, 
	param1, 
	param2, 
	param3, 
	param4
	);
	} // callseq 21
$L__BB2_17:
	ld.global.f32 	%f41, [%rd7+768];
	ld.global.f32 	%f42, [%rd8+768];
	fma.rn.f32 	%f21, %f41, %f42, %f20;
	add.s32 	%r41, %r62, 224;
	setp.lt.s32 	%p10, %r41, %r4;
	@%p10 bra 	$L__BB2_19;
	cvta.global.u64 	%rd57, %rd56;
	cvta.global.u64 	%rd59, %rd58;
	cvta.global.u64 	%rd61, %rd60;
	{ // callseq 22, 0
	.param .b64 param0;
	st.param.b64 	[param0], %rd57;
	.param .b64 param1;
	st.param.b64 	[param1], %rd59;
	.param .b32 param2;
	st.param.b32 	[param2], 172;
	.param .b64 param3;
	st.param.b64 	[param3], %rd61;
	.param .b64 param4;
	st.param.b64 	[param4], 1;
	call.uni 
	__assertfail, 
	(
	param0, 
	param1, 
	param2, 
	param3, 
	param4
	);
	} // callseq 22
$L__BB2_19:
	ld.global.f32 	%f43, [%rd7+896];
	ld.global.f32 	%f44, [%rd8+896];
	fma.rn.f32 	%f77, %f43, %f44, %f21;
	add.s32 	%r63, %r63, 256;
	add.s32 	%r62, %r62, 256;
	add.s32 	%r61, %r61, 8;
	setp.eq.s32 	%p11, %r61, 0;
	@%p11 bra 	$L__BB2_20;
	bra.uni 	$L__BB2_3;
$L__BB2_20:
	add.s32 	%r59, %r63, -128;
$L__BB2_21:
	setp.eq.s32 	%p12, %r7, 0;
	@%p12 bra 	$L__BB2_43;
	setp.lt.u32 	%p13, %r7, 4;
	@%p13 bra 	$L__BB2_32;
	add.s32 	%r13, %r59, %r3;
	setp.lt.s32 	%p14, %r13, %r4;
	@%p14 bra 	$L__BB2_25;
	mov.u64 	%rd62, $str;
	cvta.global.u64 	%rd63, %rd62;
	mov.u64 	%rd64, $str$1;
	cvta.global.u64 	%rd65, %rd64;
	mov.u64 	%rd66, __unnamed_2;
	cvta.global.u64 	%rd67, %rd66;
	{ // callseq 23, 0
	.param .b64 param0;
	st.param.b64 	[param0], %rd63;
	.param .b64 param1;
	st.param.b64 	[param1], %rd65;
	.param .b32 param2;
	st.param.b32 	[param2], 172;
	.param .b64 param3;
	st.param.b64 	[param3], %rd67;
	.param .b64 param4;
	st.param.b64 	[param4], 1;
	call.uni 
	__assertfail, 
	(
	param0, 
	param1, 
	param2, 
	param3, 
	param4
	);
	} // callseq 23
$L__BB2_25:
	mul.wide.s32 	%rd68, %r13, 4;
	add.s64 	%rd3, %rd2, %rd68;
	ld.global.f32 	%f46, [%rd3];
	mul.wide.u32 	%rd69, %r59, 4;
	add.s64 	%rd4, %rd1, %rd69;
	ld.global.f32 	%f47, [%rd4];
	fma.rn.f32 	%f3, %f46, %f47, %f77;
	add.s32 	%r42, %r13, 32;
	setp.lt.s32 	%p15, %r42, %r4;
	@%p15 bra 	$L__BB2_27;
	mov.u64 	%rd70, $str;
	cvta.global.u64 	%rd71, %rd70;
	mov.u64 	%rd72, $str$1;
	cvta.global.u64 	%rd73, %rd72;
	mov.u64 	%rd74, __unnamed_2;
	cvta.global.u64 	%rd75, %rd74;
	{ // callseq 24, 0
	.param .b64 param0;
	st.param.b64 	[param0], %rd71;
	.param .b64 param1;
	st.param.b64 	[param1], %rd73;
	.param .b32 param2;
	st.param.b32 	[param2], 172;
	.param .b64 param3;
	st.param.b64 	[param3], %rd75;
	.param .b64 param4;
	st.param.b64 	[param4], 1;
	call.uni 
	__assertfail, 
	(
	param0, 
	param1, 
	param2, 
	param3, 
	param4
	);
	} // callseq 24
$L__BB2_27:
	ld.global.f32 	%f48, [%rd3+128];
	ld.global.f32 	%f49, [%rd4+128];
	fma.rn.f32 	%f4, %f48, %f49, %f3;
	add.s32 	%r43, %r13, 64;
	setp.lt.s32 	%p16, %r43, %r4;
	@%p16 bra 	$L__BB2_29;
	mov.u64 	%rd76, $str;
	cvta.global.u64 	%rd77, %rd76;
	mov.u64 	%rd78, $str$1;
	cvta.global.u64 	%rd79, %rd78;
	mov.u64 	%rd80, __unnamed_2;
	cvta.global.u64 	%rd81, %rd80;
	{ // callseq 25, 0
	.param .b64 param0;
	st.param.b64 	[param0], %rd77;
	.param .b64 param1;
	st.param.b64 	[param1], %rd79;
	.param .b32 param2;
	st.param.b32 	[param2], 172;
	.param .b64 param3;
	st.param.b64 	[param3], %rd81;
	.param .b64 param4;
	st.param.b64 	[param4], 1;
	call.uni 
	__assertfail, 
	(
	param0, 
	param1, 
	param2, 
	param3, 
	param4
	);
	} // callseq 25
$L__BB2_29:
	ld.global.f32 	%f50, [%rd3+256];
	ld.global.f32 	%f51, [%rd4+256];
	fma.rn.f32 	%f5, %f50, %f51, %f4;
	add.s32 	%r44, %r13, 96;
	setp.lt.s32 	%p17, %r44, %r4;
	@%p17 bra 	$L__BB2_31;
	mov.u64 	%rd82, $str;
	cvta.global.u64 	%rd83, %rd82;
	mov.u64 	%rd84, $str$1;
	cvta.global.u64 	%rd85, %rd84;
	mov.u64 	%rd86, __unnamed_2;
	cvta.global.u64 	%rd87, %rd86;
	{ // callseq 26, 0
	.param .b64 param0;
	st.param.b64 	[param0], %rd83;
	.param .b64 param1;
	st.param.b64 	[param1], %rd85;
	.param .b32 param2;
	st.param.b32 	[param2], 172;
	.param .b64 param3;
	st.param.b64 	[param3], %rd87;
	.param .b64 param4;
	st.param.b64 	[param4], 1;
	call.uni 
	__assertfail, 
	(
	param0, 
	param1, 
	param2, 
	param3, 
	param4
	);
	} // callseq 26
$L__BB2_31:
	ld.global.f32 	%f52, [%rd3+384];
	ld.global.f32 	%f53, [%rd4+384];
	fma.rn.f32 	%f77, %f52, %f53, %f5;
	add.s32 	%r59, %r59, 128;
$L__BB2_32:
	and.b32  	%r45, %r6, 3;
	setp.eq.s32 	%p18, %r45, 0;
	@%p18 bra 	$L__BB2_43;
	setp.eq.s32 	%p19, %r45, 1;
	@%p19 bra 	$L__BB2_39;
	add.s32 	%r16, %r59, %r3;
	setp.lt.s32 	%p20, %r16, %r4;
	@%p20 bra 	$L__BB2_36;
	mov.u64 	%rd88, $str;
	cvta.global.u64 	%rd89, %rd88;
	mov.u64 	%rd90, $str$1;
	cvta.global.u64 	%rd91, %rd90;
	mov.u64 	%rd92, __unnamed_2;
	cvta.global.u64 	%rd93, %rd92;
	{ // callseq 27, 0
	.param .b64 param0;
	st.param.b64 	[param0], %rd89;
	.param .b64 param1;
	st.param.b64 	[param1], %rd91;
	.param .b32 param2;
	st.param.b32 	[param2], 172;
	.param .b64 param3;
	st.param.b64 	[param3], %rd93;
	.param .b64 param4;
	st.param.b64 	[param4], 1;
	call.uni 
	__assertfail, 
	(
	param0, 
	param1, 
	param2, 
	param3, 
	param4
	);
	} // callseq 27
$L__BB2_36:
	mul.wide.s32 	%rd94, %r16, 4;
	add.s64 	%rd5, %rd2, %rd94;
	ld.global.f32 	%f55, [%rd5];
	mul.wide.u32 	%rd95, %r59, 4;
	add.s64 	%rd6, %rd1, %rd95;
	ld.global.f32 	%f56, [%rd6];
	fma.rn.f32 	%f9, %f55, %f56, %f77;
	add.s32 	%r46, %r16, 32;
	setp.lt.s32 	%p21, %r46, %r4;
	@%p21 bra 	$L__BB2_38;
	mov.u64 	%rd96, $str;
	cvta.global.u64 	%rd97, %rd96;
	mov.u64 	%rd98, $str$1;
	cvta.global.u64 	%rd99, %rd98;
	mov.u64 	%rd100, __unnamed_2;
	cvta.global.u64 	%rd101, %rd100;
	{ // callseq 28, 0
	.param .b64 param0;
	st.param.b64 	[param0], %rd97;
	.param .b64 param1;
	st.param.b64 	[param1], %rd99;
	.param .b32 param2;
	st.param.b32 	[param2], 172;
	.param .b64 param3;
	st.param.b64 	[param3], %rd101;
	.param .b64 param4;
	st.param.b64 	[param4], 1;
	call.uni 
	__assertfail, 
	(
	param0, 
	param1, 
	param2, 
	param3, 
	param4
	);
	} // callseq 28
$L__BB2_38:
	ld.global.f32 	%f57, [%rd5+128];
	ld.global.f32 	%f58, [%rd6+128];
	fma.rn.f32 	%f77, %f57, %f58, %f9;
	add.s32 	%r59, %r59, 64;
$L__BB2_39:
	and.b32  	%r47, %r5, 32;
	setp.ne.s32 	%p22, %r47, 0;
	@%p22 bra 	$L__BB2_43;
	add.s32 	%r19, %r59, %r3;
	setp.lt.s32 	%p23, %r19, %r4;
	@%p23 bra 	$L__BB2_42;
	mov.u64 	%rd102, $str;
	cvta.global.u64 	%rd103, %rd102;
	mov.u64 	%rd104, $str$1;
	cvta.global.u64 	%rd105, %rd104;
	mov.u64 	%rd106, __unnamed_2;
	cvta.global.u64 	%rd107, %rd106;
	{ // callseq 29, 0
	.param .b64 param0;
	st.param.b64 	[param0], %rd103;
	.param .b64 param1;
	st.param.b64 	[param1], %rd105;
	.param .b32 param2;
	st.param.b32 	[param2], 172;
	.param .b64 param3;
	st.param.b64 	[param3], %rd107;
	.param .b64 param4;
	st.param.b64 	[param4], 1;
	call.uni 
	__assertfail, 
	(
	param0, 
	param1, 
	param2, 
	param3, 
	param4
	);
	} // callseq 29
$L__BB2_42:
	mul.wide.s32 	%rd108, %r19, 4;
	add.s64 	%rd109, %rd2, %rd108;
	ld.global.f32 	%f59, [%rd109];
	mul.wide.u32 	%rd110, %r59, 4;
	add.s64 	%rd111, %rd1, %rd110;
	ld.global.f32 	%f60, [%rd111];
	fma.rn.f32 	%f77, %f59, %f60, %f77;
$L__BB2_43:
	mov.b32 	%r48, %f77;
	shfl.sync.down.b32	%r49|%p24, %r48, 16, 31, -1;
	mov.b32 	%f61, %r49;
	add.f32 	%f62, %f77, %f61;
	mov.b32 	%r50, %f62;
	shfl.sync.down.b32	%r51|%p25, %r50, 8, 31, -1;
	mov.b32 	%f63, %r51;
	add.f32 	%f64, %f62, %f63;
	mov.b32 	%r52, %f64;
	shfl.sync.down.b32	%r53|%p26, %r52, 4, 31, -1;
	mov.b32 	%f65, %r53;
	add.f32 	%f66, %f64, %f65;
	mov.b32 	%r54, %f66;
	shfl.sync.down.b32	%r55|%p27, %r54, 2, 31, -1;
	mov.b32 	%f67, %r55;
	add.f32 	%f68, %f66, %f67;
	mov.b32 	%r56, %f68;
	shfl.sync.down.b32	%r57|%p28, %r56, 1, 31, -1;
	mov.b32 	%f69, %r57;
	add.f32 	%f24, %f68, %f69;
	setp.ne.s32 	%p29, %r1, 0;
	@%p29 bra 	$L__BB2_45;
	cvta.to.global.u64 	%rd112, %rd9;
	mul.wide.s32 	%rd113, %r2, 4;
	add.s64 	%rd114, %rd112, %rd113;
	st.global.f32 	[%rd114], %f24;
$L__BB2_45:
	ret;

}


// ===== COMPILED SASS (sm_100) =====

	.target	sm_100

	.elftype	@"ET_EXEC"


//--------------------- .note.nv.tkinfo           --------------------------
	.section	.note.nv.tkinfo,"",@"SHT_NOTE"
	.sectionflags	@"SHF_NOTE_NV_TKINFO"
	.tkinfo
        /*0018*/ 	.word	0x00000002
        /*0030*/ 	.string	""
        /*0030*/ 	.string	"ptxas"
        /*0030*/ 	.string	"Cuda compilation tools, release 13.0, V13.0.88"
        /*0030*/ 	.string	"Build cuda_13.0.r13.0/compiler.36424714_0"
        /*0030*/ 	.string	"-arch sm_100 -m 64 "



//--------------------- .note.nv.cuinfo           --------------------------
	.section	.note.nv.cuinfo,"",@"SHT_NOTE"
	.sectionflags	@"SHF_NOTE_NV_CUINFO"
        /*0018*/ 	.short	0x0002
        /*001a*/ 	.short	0x0064
        /*001c*/ 	.short	0x0082
	.zero		2


//--------------------- .nv.info                  --------------------------
	.section	.nv.info,"",@"SHT_CUDA_INFO"
	.align	4


	//----- nvinfo : EIATTR_REGCOUNT
	.align		4
        /*0000*/ 	.byte	0x04, 0x2f
        /*0002*/ 	.short	(.L_5 - .L_4)
	.align		4
.L_4:
        /*0004*/ 	.word	index@(_ZN13gemv_baseline13gemv_baselineEiiPKfS1_Pf)
        /*0008*/ 	.word	0x0000001e


	//----- nvinfo : EIATTR_FRAME_SIZE
	.align		4
.L_5:
        /*000c*/ 	.byte	0x04, 0x11
        /*000e*/ 	.short	(.L_7 - .L_6)
	.align		4
.L_6:
        /*0010*/ 	.word	index@(_ZN13gemv_baseline13gemv_baselineEiiPKfS1_Pf)
        /*0014*/ 	.word	0x00000000


	//----- nvinfo : EIATTR_REGCOUNT
	.align		4
.L_7:
        /*0018*/ 	.byte	0x04, 0x2f
        /*001a*/ 	.short	(.L_9 - .L_8)
	.align		4
.L_8:
        /*001c*/ 	.word	index@(_ZN10gemv_shmem10gemv_shmemEiiPKfS1_Pf)
        /*0020*/ 	.word	0x0000001e


	//----- nvinfo : EIATTR_FRAME_SIZE
	.align		4
.L_9:
        /*0024*/ 	.byte	0x04, 0x11
        /*0026*/ 	.short	(.L_11 - .L_10)
	.align		4
.L_10:
        /*0028*/ 	.word	index@(_ZN10gemv_shmem10gemv_shmemEiiPKfS1_Pf)
        /*002c*/ 	.word	0x00000000


	//----- nvinfo : EIATTR_REGCOUNT
	.align		4
.L_11:
        /*0030*/ 	.byte	0x04, 0x2f
        /*0032*/ 	.short	(.L_13 - .L_12)
	.align		4
.L_12:
        /*0034*/ 	.word	index@(_ZN9gemv_warp9gemv_warpEiiPKfS1_Pf)
        /*0038*/ 	.word	0x0000001e


	//----- nvinfo : EIATTR_FRAME_SIZE
	.align		4
.L_13:
        /*003c*/ 	.byte	0x04, 0x11
        /*003e*/ 	.short	(.L_15 - .L_14)
	.align		4
.L_14:
        /*0040*/ 	.word	index@(_ZN9gemv_warp9gemv_warpEiiPKfS1_Pf)
        /*0044*/ 	.word	0x00000000


	//----- nvinfo : EIATTR_MIN_STACK_SIZE
	.align		4
.L_15:
        /*0048*/ 	.byte	0x04, 0x12
        /*004a*/ 	.short	(.L_17 - .L_16)
	.align		4
.L_16:
        /*004c*/ 	.word	index@(_ZN9gemv_warp9gemv_warpEiiPKfS1_Pf)
        /*0050*/ 	.word	0x00000000


	//----- nvinfo : EIATTR_MIN_STACK_SIZE
	.align		4
.L_17:
        /*0054*/ 	.byte	0x04, 0x12
        /*0056*/ 	.short	(.L_19 - .L_18)
	.align		4
.L_18:
        /*0058*/ 	.word	index@(_ZN10gemv_shmem10gemv_shmemEiiPKfS1_Pf)
        /*005c*/ 	.word	0x00000000


	//----- nvinfo : EIATTR_MIN_STACK_SIZE
	.align		4
.L_19:
        /*0060*/ 	.byte	0x04, 0x12
        /*0062*/ 	.short	(.L_21 - .L_20)
	.align		4
.L_20:
        /*0064*/ 	.word	index@(_ZN13gemv_baseline13gemv_baselineEiiPKfS1_Pf)
        /*0068*/ 	.word	0x00000000
.L_21:


//--------------------- .nv.compat                --------------------------
	.section	.nv.compat,"",@"SHT_CUDA_COMPAT_INFO"
	.align	4
        /*0000*/ 	.byte	0x02, 0x09, 0x00, 0x00, 0x02, 0x02, 0x01, 0x00, 0x02, 0x05, 0x05, 0x00, 0x03, 0x07, 0x01, 0x01
        /*0010*/ 	.byte	0x02, 0x03, 0x00, 0x00, 0x02, 0x06, 0x01, 0x00, 0x04, 0x0b, 0x08, 0x00, 0x09, 0x00, 0x00, 0x00
        /*0020*/ 	.byte	0x00, 0x00, 0x00, 0x00


//--------------------- .nv.info._ZN9gemv_warp9gemv_warpEiiPKfS1_Pf --------------------------
	.section	.nv.info._ZN9gemv_warp9gemv_warpEiiPKfS1_Pf,"",@"SHT_CUDA_INFO"
	.sectionflags	@""
	.align	4


	//----- nvinfo : EIATTR_CUDA_API_VERSION
	.align		4
        /*0000*/ 	.byte	0x04, 0x37
        /*0002*/ 	.short	(.L_23 - .L_22)
.L_22:
        /*0004*/ 	.word	0x00000082


	//----- nvinfo : EIATTR_KPARAM_INFO
	.align		4
.L_23:
        /*0008*/ 	.byte	0x04, 0x17
        /*000a*/ 	.short	(.L_25 - .L_24)
.L_24:
        /*000c*/ 	.word	0x00000000
        /*0010*/ 	.short	0x0004
        /*0012*/ 	.short	0x0018
        /*0014*/ 	.byte	0x00, 0xf5, 0x21, 0x00


	//----- nvinfo : EIATTR_KPARAM_INFO
	.align		4
.L_25:
        /*0018*/ 	.byte	0x04, 0x17
        /*001a*/ 	.short	(.L_27 - .L_26)
.L_26:
        /*001c*/ 	.word	0x00000000
        /*0020*/ 	.short	0x0003
        /*0022*/ 	.short	0x0010
        /*0024*/ 	.byte	0x00, 0xf5, 0x21, 0x00


	//----- nvinfo : EIATTR_KPARAM_INFO
	.align		4
.L_27:
        /*0028*/ 	.byte	0x04, 0x17
        /*002a*/ 	.short	(.L_29 - .L_28)
.L_28:
        /*002c*/ 	.word	0x00000000
        /*0030*/ 	.short	0x0002
        /*0032*/ 	.short	0x0008
        /*0034*/ 	.byte	0x00, 0xf5, 0x21, 0x00


	//----- nvinfo : EIATTR_KPARAM_INFO
	.align		4
.L_29:
        /*0038*/ 	.byte	0x04, 0x17
        /*003a*/ 	.short	(.L_31 - .L_30)
.L_30:
        /*003c*/ 	.word	0x00000000
        /*0040*/ 	.short	0x0001
        /*0042*/ 	.short	0x0004
        /*0044*/ 	.byte	0x00, 0xf0, 0x11, 0x00


	//----- nvinfo : EIATTR_KPARAM_INFO
	.align		4
.L_31:
        /*0048*/ 	.byte	0x04, 0x17
        /*004a*/ 	.short	(.L_33 - .L_32)
.L_32:
        /*004c*/ 	.word	0x00000000
        /*0050*/ 	.short	0x0000
        /*0052*/ 	.short	0x0000
        /*0054*/ 	.byte	0x00, 0xf0, 0x11, 0x00


	//----- nvinfo : EIATTR_SPARSE_MMA_MASK
	.align		4
.L_33:
        /*0058*/ 	.byte	0x03, 0x50
        /*005a*/ 	.short	0x0000


	//----- nvinfo : EIATTR_MAXREG_COUNT
	.align		4
        /*005c*/ 	.byte	0x03, 0x1b
        /*005e*/ 	.short	0x00ff


	//----- nvinfo : EIATTR_EXTERNS
	.align		4
        /*0060*/ 	.byte	0x04, 0x0f
        /*0062*/ 	.short	(.L_35 - .L_34)


	//   ....[0]....
	.align		4
.L_34:
        /*0064*/ 	.word	index@(__assertfail)


	//----- nvinfo : EIATTR_MERCURY_ISA_VERSION
	.align		4
.L_35:
        /*0068*/ 	.byte	0x03, 0x5f
        /*006a*/ 	.short	0x0101


	//----- nvinfo : EIATTR_COOP_GROUP_MASK_REGIDS
	.align		4
        /*006c*/ 	.byte	0x04, 0x29
        /*006e*/ 	.short	(.L_37 - .L_36)


	//   ....[0]....
.L_36:
        /*0070*/ 	.word	0xffffffff


	//   ....[1]....
        /*0074*/ 	.word	0xffffffff


	//   ....[2]....
        /*0078*/ 	.word	0xffffffff


	//   ....[3]....
        /*007c*/ 	.word	0xffffffff


	//   ....[4]....
        /*0080*/ 	.word	0xffffffff


	//   ....[5]....
        /*0084*/ 	.word	0x0500000f


	//   ....[6]....
        /*0088*/ 	.word	0x0500000f


	//   ....[7]....
        /*008c*/ 	.word	0x0500000f


	//   ....[8]....
        /*0090*/ 	.word	0x0500000f


	//   ....[9]....
        /*0094*/ 	.word	0x0500000f


	//----- nvinfo : EIATTR_COOP_GROUP_INSTR_OFFSETS
	.align		4
.L_37:
        /*0098*/ 	.byte	0x04, 0x28
        /*009a*/ 	.short	(.L_39 - .L_38)


	//   ....[0]....
.L_38:
        /*009c*/ 	.word	0x00001b50


	//   ....[1]....
        /*00a0*/ 	.word	0x00001b70


	//   ....[2]....
        /*00a4*/ 	.word	0x00001b90


	//   ....[3]....
        /*00a8*/ 	.word	0x00001bb0


	//   ....[4]....
        /*00ac*/ 	.word	0x00001bd0


	//   ....[5]....
        /*00b0*/ 	.word	0x00001ca0


	//   ....[6]....
        /*00b4*/ 	.word	0x00001d00


	//   ....[7]....
        /*00b8*/ 	.word	0x00001d60


	//   ....[8]....
        /*00bc*/ 	.word	0x00001dc0


	//   ....[9]....
        /*00c0*/ 	.word	0x00001e20


	//----- nvinfo : EIATTR_VRC_CTA_INIT_COUNT
	.align		4
.L_39:
        /*00c4*/ 	.byte	0x02, 0x4a
	.zero		1
	.zero		1


	//----- nvinfo : EIATTR_SYSCALL_OFFSETS
	.align		4
        /*00c8*/ 	.byte	0x04, 0x46
        /*00ca*/ 	.short	(.L_41 - .L_40)


	//   ....[0]....
.L_40:
        /*00cc*/ 	.word	0x000002d0


	//   ....[1]....
        /*00d0*/ 	.word	0x000004a0


	//   ....[2]....
        /*00d4*/ 	.word	0x00000620


	//   ....[3]....
        /*00d8*/ 	.word	0x000007a0


	//   ....[4]....
        /*00dc*/ 	.word	0x00000920


	//   ....[5]....
        /*00e0*/ 	.word	0x00000aa0


	//   ....[6]....
        /*00e4*/ 	.word	0x00000c20


	//   ....[7]....
        /*00e8*/ 	.word	0x00000da0


	//   ....[8]....
        /*00ec*/ 	.word	0x00001020


	//   ....[9]....
        /*00f0*/ 	.word	0x000011e0


	//   ....[10]....
        /*00f4*/ 	.word	0x00001360


	//   ....[11]....
        /*00f8*/ 	.word	0x000014e0


	//   ....[12]....
        /*00fc*/ 	.word	0x000016f0


	//   ....[13]....
        /*0100*/ 	.word	0x000018b0


	//   ....[14]....
        /*0104*/ 	.word	0x00001a80


	//----- nvinfo : EIATTR_EXIT_INSTR_OFFSETS
	.align		4
.L_41:
        /*0108*/ 	.byte	0x04, 0x1c
        /*010a*/ 	.short	(.L_43 - .L_42)


	//   ....[0]....
.L_42:
        /*010c*/ 	.word	0x00001bf0


	//   ....[1]....
        /*0110*/ 	.word	0x00001c40


	//----- nvinfo : EIATTR_CRS_STACK_SIZE
	.align		4
.L_43:
        /*0114*/ 	.byte	0x04, 0x1e
        /*0116*/ 	.short	(.L_45 - .L_44)
.L_44:
        /*0118*/ 	.word	0x00000000


	//----- nvinfo : EIATTR_CBANK_PARAM_SIZE
	.align		4
.L_45:
        /*011c*/ 	.byte	0x03, 0x19
        /*011e*/ 	.short	0x0020


	//----- nvinfo : EIATTR_PARAM_CBANK
	.align		4
        /*0120*/ 	.byte	0x04, 0x0a
        /*0122*/ 	.short	(.L_47 - .L_46)
	.align		4
.L_46:
        /*0124*/ 	.word	index@(.nv.constant0._ZN9gemv_warp9gemv_warpEiiPKfS1_Pf)
        /*0128*/ 	.short	0x0380
        /*012a*/ 	.short	0x0020


	//----- nvinfo : EIATTR_SW_WAR
	.align		4
.L_47:
        /*012c*/ 	.byte	0x04, 0x36
        /*012e*/ 	.short	(.L_49 - .L_48)
.L_48:
        /*0130*/ 	.word	0x00000008
.L_49:


//--------------------- .nv.info._ZN10gemv_shmem10gemv_shmemEiiPKfS1_Pf --------------------------
	.section	.nv.info._ZN10gemv_shmem10gemv_shmemEiiPKfS1_Pf,"",@"SHT_CUDA_INFO"
	.sectionflags	@""
	.align	4


	//----- nvinfo : EIATTR_CUDA_API_VERSION
	.align		4
        /*0000*/ 	.byte	0x04, 0x37
        /*0002*/ 	.short	(.L_51 - .L_50)
.L_50:
        /*0004*/ 	.word	0x00000082


	//----- nvinfo : EIATTR_KPARAM_INFO
	.align		4
.L_51:
        /*0008*/ 	.byte	0x04, 0x17
        /*000a*/ 	.short	(.L_53 - .L_52)
.L_52:
        /*000c*/ 	.word	0x00000000
        /*0010*/ 	.short	0x0004
        /*0012*/ 	.short	0x0018
        /*0014*/ 	.byte	0x00, 0xf5, 0x21, 0x00


	//----- nvinfo : EIATTR_KPARAM_INFO
	.align		4
.L_53:
        /*0018*/ 	.byte	0x04, 0x17
        /*001a*/ 	.short	(.L_55 - .L_54)
.L_54:
        /*001c*/ 	.word	0x00000000
        /*0020*/ 	.short	0x0003
        /*0022*/ 	.short	0x0010
        /*0024*/ 	.byte	0x00, 0xf5, 0x21, 0x00


	//----- nvinfo : EIATTR_KPARAM_INFO
	.align		4
.L_55:
        /*0028*/ 	.byte	0x04, 0x17
        /*002a*/ 	.short	(.L_57 - .L_56)
.L_56:
        /*002c*/ 	.word	0x00000000
        /*0030*/ 	.short	0x0002
        /*0032*/ 	.short	0x0008
        /*0034*/ 	.byte	0x00, 0xf5, 0x21, 0x00


	//----- nvinfo : EIATTR_KPARAM_INFO
	.align		4
.L_57:
        /*0038*/ 	.byte	0x04, 0x17
        /*003a*/ 	.short	(.L_59 - .L_58)
.L_58:
        /*003c*/ 	.word	0x00000000
        /*0040*/ 	.short	0x0001
        /*0042*/ 	.short	0x0004
        /*0044*/ 	.byte	0x00, 0xf0, 0x11, 0x00


	//----- nvinfo : EIATTR_KPARAM_INFO
	.align		4
.L_59:
        /*0048*/ 	.byte	0x04, 0x17
        /*004a*/ 	.short	(.L_61 - .L_60)
.L_60:
        /*004c*/ 	.word	0x00000000
        /*0050*/ 	.short	0x0000
        /*0052*/ 	.short	0x0000
        /*0054*/ 	.byte	0x00, 0xf0, 0x11, 0x00


	//----- nvinfo : EIATTR_SPARSE_MMA_MASK
	.align		4
.L_61:
        /*0058*/ 	.byte	0x03, 0x50
        /*005a*/ 	.short	0x0000


	//----- nvinfo : EIATTR_MAXREG_COUNT
	.align		4
        /*005c*/ 	.byte	0x03, 0x1b
        /*005e*/ 	.short	0x00ff


	//----- nvinfo : EIATTR_NUM_BARRIERS
	.align		4
        /*0060*/ 	.byte	0x02, 0x4c
        /*0062*/ 	.byte	0x01
	.zero		1


	//----- nvinfo : EIATTR_EXTERNS
	.align		4
        /*0064*/ 	.byte	0x04, 0x0f
        /*0066*/ 	.short	(.L_63 - .L_62)


	//   ....[0]....
	.align		4
.L_62:
        /*0068*/ 	.word	index@(__assertfail)


	//----- nvinfo : EIATTR_MERCURY_ISA_VERSION
	.align		4
.L_63:
        /*006c*/ 	.byte	0x03, 0x5f
        /*006e*/ 	.short	0x0101


	//----- nvinfo : EIATTR_VRC_CTA_INIT_COUNT
	.align		4
        /*0070*/ 	.byte	0x02, 0x4a
	.zero		1
	.zero		1


	//----- nvinfo : EIATTR_SYSCALL_OFFSETS
	.align		4
        /*0074*/ 	.byte	0x04, 0x46
        /*0076*/ 	.short	(.L_65 - .L_64)


	//   ....[0]....
.L_64:
        /*0078*/ 	.word	0x000002c0


	//   ....[1]....
        /*007c*/ 	.word	0x00000490


	//   ....[2]....
        /*0080*/ 	.word	0x00000610


	//   ....[3]....
        /*0084*/ 	.word	0x00000790


	//   ....[4]....
        /*0088*/ 	.word	0x00000910


	//   ....[5]....
        /*008c*/ 	.word	0x00000a90


	//   ....[6]....
        /*0090*/ 	.word	0x00000c10


	//   ....[7]....
        /*0094*/ 	.word	0x00000d90


	//   ....[8]....
        /*0098*/ 	.word	0x00001010


	//   ....[9]....
        /*009c*/ 	.word	0x000011d0


	//   ....[10]....
        /*00a0*/ 	.word	0x00001350


	//   ....[11]....
        /*00a4*/ 	.word	0x000014d0


	//   ....[12]....
        /*00a8*/ 	.word	0x000016e0


	//   ....[13]....
        /*00ac*/ 	.word	0x000018a0


	//   ....[14]....
        /*00b0*/ 	.word	0x00001a70


	//----- nvinfo : EIATTR_EXIT_INSTR_OFFSETS
	.align		4
.L_65:
        /*00b4*/ 	.byte	0x04, 0x1c
        /*00b6*/ 	.short	(.L_67 - .L_66)


	//   ....[0]....
.L_66:
        /*00b8*/ 	.word	0x00001d80


	//   ....[1]....
        /*00bc*/ 	.word	0x00001dd0


	//----- nvinfo : EIATTR_CRS_STACK_SIZE
	.align		4
.L_67:
        /*00c0*/ 	.byte	0x04, 0x1e
        /*00c2*/ 	.short	(.L_69 - .L_68)
.L_68:
        /*00c4*/ 	.word	0x00000000


	//----- nvinfo : EIATTR_CBANK_PARAM_SIZE
	.align		4
.L_69:
        /*00c8*/ 	.byte	0x03, 0x19
        /*00ca*/ 	.short	0x0020


	//----- nvinfo : EIATTR_PARAM_CBANK
	.align		4
        /*00cc*/ 	.byte	0x04, 0x0a
        /*00ce*/ 	.short	(.L_71 - .L_70)
	.align		4
.L_70:
        /*00d0*/ 	.word	index@(.nv.constant0._ZN10gemv_shmem10gemv_shmemEiiPKfS1_Pf)
        /*00d4*/ 	.short	0x0380
        /*00d6*/ 	.short	0x0020


	//----- nvinfo : EIATTR_SW_WAR
	.align		4
.L_71:
        /*00d8*/ 	.byte	0x04, 0x36
        /*00da*/ 	.short	(.L_73 - .L_72)
.L_72:
        /*00dc*/ 	.word	0x00000008
.L_73:


//--------------------- .nv.info._ZN13gemv_baseline13gemv_baselineEiiPKfS1_Pf --------------------------
	.section	.nv.info._ZN13gemv_baseline13gemv_baselineEiiPKfS1_Pf,"",@"SHT_CUDA_INFO"
	.sectionflags	@""
	.align	4


	//----- nvinfo : EIATTR_CUDA_API_VERSION
	.align		4
        /*0000*/ 	.byte	0x04, 0x37
        /*0002*/ 	.short	(.L_75 - .L_74)
.L_74:
        /*0004*/ 	.word	0x00000082


	//----- nvinfo : EIATTR_KPARAM_INFO
	.align		4
.L_75:
        /*0008*/ 	.byte	0x04, 0x17
        /*000a*/ 	.short	(.L_77 - .L_76)
.L_76:
        /*000c*/ 	.word	0x00000000
        /*0010*/ 	.short	0x0004
        /*0012*/ 	.short	0x0018
        /*0014*/ 	.byte	0x00, 0xf5, 0x21, 0x00


	//----- nvinfo : EIATTR_KPARAM_INFO
	.align		4
.L_77:
        /*0018*/ 	.byte	0x04, 0x17
        /*001a*/ 	.short	(.L_79 - .L_78)
.L_78:
        /*001c*/ 	.word	0x00000000
        /*0020*/ 	.short	0x0003
        /*0022*/ 	.short	0x0010
        /*0024*/ 	.byte	0x00, 0xf5, 0x21, 0x00


	//----- nvinfo : EIATTR_KPARAM_INFO
	.align		4
.L_79:
        /*0028*/ 	.byte	0x04, 0x17
        /*002a*/ 	.short	(.L_81 - .L_80)
.L_80:
        /*002c*/ 	.word	0x00000000
        /*0030*/ 	.short	0x0002
        /*0032*/ 	.short	0x0008
        /*0034*/ 	.byte	0x00, 0xf5, 0x21, 0x00


	//----- nvinfo : EIATTR_KPARAM_INFO
	.align		4
.L_81:
        /*0038*/ 	.byte	0x04, 0x17
        /*003a*/ 	.short	(.L_83 - .L_82)
.L_82:
        /*003c*/ 	.word	0x00000000
        /*0040*/ 	.short	0x0001
        /*0042*/ 	.short	0x0004
        /*0044*/ 	.byte	0x00, 0xf0, 0x11, 0x00


	//----- nvinfo : EIATTR_KPARAM_INFO
	.align		4
.L_83:
        /*0048*/ 	.byte	0x04, 0x17
        /*004a*/ 	.short	(.L_85 - .L_84)
.L_84:
        /*004c*/ 	.word	0x00000000
        /*0050*/ 	.short	0x0000
        /*0052*/ 	.short	0x0000
        /*0054*/ 	.byte	0x00, 0xf0, 0x11, 0x00


	//----- nvinfo : EIATTR_SPARSE_MMA_MASK
	.align		4
.L_85:
        /*0058*/ 	.byte	0x03, 0x50
        /*005a*/ 	.short	0x0000


	//----- nvinfo : EIATTR_MAXREG_COUNT
	.align		4
        /*005c*/ 	.byte	0x03, 0x1b
        /*005e*/ 	.short	0x00ff


	//----- nvinfo : EIATTR_MERCURY_ISA_VERSION
	.align		4
        /*0060*/ 	.byte	0x03, 0x5f
        /*0062*/ 	.short	0x0101


	//----- nvinfo : EIATTR_VRC_CTA_INIT_COUNT
	.align		4
        /*0064*/ 	.byte	0x02, 0x4a
	.zero		1
	.zero		1


	//----- nvinfo : EIATTR_EXIT_INSTR_OFFSETS
	.align		4
        /*0068*/ 	.byte	0x04, 0x1c
        /*006a*/ 	.short	(.L_87 - .L_86)


	//   ....[0]....
.L_86:
        /*006c*/ 	.word	0x00000a70


	//----- nvinfo : EIATTR_CBANK_PARAM_SIZE
	.align		4
.L_87:
        /*0070*/ 	.byte	0x03, 0x19
        /*0072*/ 	.short	0x0020


	//----- nvinfo : EIATTR_PARAM_CBANK
	.align		4
        /*0074*/ 	.byte	0x04, 0x0a
        /*0076*/ 	.short	(.L_89 - .L_88)
	.align		4
.L_88:
        /*0078*/ 	.word	index@(.nv.constant0._ZN13gemv_baseline13gemv_baselineEiiPKfS1_Pf)
        /*007c*/ 	.short	0x0380
        /*007e*/ 	.short	0x0020


	//----- nvinfo : EIATTR_SW_WAR
	.align		4
.L_89:
        /*0080*/ 	.byte	0x04, 0x36
        /*0082*/ 	.short	(.L_91 - .L_90)
.L_90:
        /*0084*/ 	.word	0x00000008
.L_91:


//--------------------- .nv.callgraph             --------------------------
	.section	.nv.callgraph,"",@"SHT_CUDA_CALLGRAPH"
	.align	4
	.sectionentsize	8
	.align		4
        /*0000*/ 	.word	0x00000000
	.align		4
        /*0004*/ 	.word	0xffffffff
	.align		4
        /*0008*/ 	.word	index@(_ZN9gemv_warp9gemv_warpEiiPKfS1_Pf)
	.align		4
        /*000c*/ 	.word	index@(__assertfail)
	.align		4
        /*0010*/ 	.word	index@(_ZN10gemv_shmem10gemv_shmemEiiPKfS1_Pf)
	.align		4
        /*0014*/ 	.word	index@(__assertfail)
	.align		4
        /*0018*/ 	.word	0x00000000
	.align		4
        /*001c*/ 	.word	0xfffffffe
	.align		4
        /*0020*/ 	.word	0x00000000
	.align		4
        /*0024*/ 	.word	0xfffffffd
	.align		4
        /*0028*/ 	.word	0x00000000
	.align		4
        /*002c*/ 	.word	0xfffffffc


//--------------------- .nv.constant4             --------------------------
	.section	.nv.constant4,"a",@progbits
	.align	8
	.align		8
.nv.constant4:
        /*0000*/ 	.dword	__assertfail
	.align		8
        /*0008*/ 	.dword	__unnamed_1
	.align		8
        /*0010*/ 	.dword	__unnamed_2
	.align		8
        /*0018*/ 	.dword	$str
	.align		8
        /*0020*/ 	.dword	$str$1


//--------------------- .text._ZN9gemv_warp9gemv_warpEiiPKfS1_Pf --------------------------
	.section	.text._ZN9gemv_warp9gemv_warpEiiPKfS1_Pf,"ax",@progbits
	.align	128
        .global         _ZN9gemv_warp9gemv_warpEiiPKfS1_Pf
        .type           _ZN9gemv_warp9gemv_warpEiiPKfS1_Pf,@function
        .size           _ZN9gemv_warp9gemv_warpEiiPKfS1_Pf,(.L_x_95 - _ZN9gemv_warp9gemv_warpEiiPKfS1_Pf)
        .other          _ZN9gemv_warp9gemv_warpEiiPKfS1_Pf,@"STO_CUDA_ENTRY STV_DEFAULT"
_ZN9gemv_warp9gemv_warpEiiPKfS1_Pf:
.text._ZN9gemv_warp9gemv_warpEiiPKfS1_Pf:
[----:B------:R-:W0:Y:S01]  /*0000*/  LDC R1, c[0x0][0x37c] ;  /* 0x0000df00ff017b82 */ /* 0x000e220000000800 */
[----:B------:R-:W1:Y:S01]  /*0010*/  S2R R23, SR_TID.X ;  /* 0x0000000000177919 */ /* 0x000e620000002100 */
[----:B------:R-:W1:Y:S06]  /*0020*/  LDCU UR38, c[0x0][0x384] ;  /* 0x00007080ff2677ac */ /* 0x000e6c0008000800 */
[----:B------:R-:W2:Y:S01]  /*0030*/  S2UR UR4, SR_CTAID.X ;  /* 0x00000000000479c3 */ /* 0x000ea20000002500 */
[----:B------:R-:W-:Y:S01]  /*0040*/  BSSY.RECONVERGENT B9, `(.L_x_0) ;  /* 0x00001ad000097945 */ /* 0x000fe20003800200 */
[----:B------:R-:W2:Y:S01]  /*0050*/  S2R R26, SR_TID.Y ;  /* 0x00000000001a7919 */ /* 0x000ea20000002200 */
[----:B------:R-:W3:Y:S01]  /*0060*/  LDCU.64 UR36, c[0x0][0x358] ;  /* 0x00006b00ff2477ac */ /* 0x000ee20008000a00 */
[----:B------:R-:W-:-:S04]  /*0070*/  IMAD.MOV.U32 R2, RZ, RZ, RZ ;  /* 0x000000ffff027224 */ /* 0x000fc800078e00ff */
[----:B------:R-:W2:Y:S01]  /*0080*/  LDC R3, c[0x0][0x364] ;  /* 0x0000d900ff037b82 */ /* 0x000ea20000000800 */
[----:B-1----:R-:W-:Y:S01]  /*0090*/  ISETP.GE.AND P0, PT, R23, UR38, PT ;  /* 0x0000002617007c0c */ /* 0x002fe2000bf06270 */
[----:B--2---:R-:W-:-:S12]  /*00a0*/  IMAD R26, R3, UR4, R26 ;  /* 0x00000004031a7c24 */ /* 0x004fd8000f8e021a */
[----:B0--3--:R-:W-:Y:S05]  /*00b0*/  @P0 BRA `(.L_x_1) ;  /* 0x0000001800940947 */ /* 0x009fea0003800000 */
[----:B------:R-:W-:Y:S01]  /*00c0*/  LOP3.LUT R24, RZ, R23, RZ, 0x33, !PT ;  /* 0x00000017ff187212 */ /* 0x000fe200078e33ff */
[----:B------:R-:W0:Y:S01]  /*00d0*/  LDC R22, c[0x0][0x380] ;  /* 0x0000e000ff167b82 */ /* 0x000e220000000800 */
[----:B------:R-:W-:Y:S01]  /*00e0*/  BSSY.RECONVERGENT B8, `(.L_x_2) ;  /* 0x00000d8000087945 */ /* 0x000fe20003800200 */
[----:B------:R-:W-:Y:S02]  /*00f0*/  HFMA2 R2, -RZ, RZ, 0, 0 ;  /* 0x00000000ff027431 */ /* 0x000fe400000001ff */
[----:B------:R-:W-:-:S05]  /*0100*/  VIADD R24, R24, UR38 ;  /* 0x0000002618187c36 */ /* 0x000fca0008000000 */
[C---:B------:R-:W-:Y:S02]  /*0110*/  ISETP.GE.U32.AND P0, PT, R24.reuse, 0xe0, PT ;  /* 0x000000e01800780c */ /* 0x040fe40003f06070 */
[----:B------:R-:W-:Y:S01]  /*0120*/  LEA.HI R0, R24, 0x1, RZ, 0x1b ;  /* 0x0000000118007811 */ /* 0x000fe200078fd8ff */
[----:B0-----:R-:W-:-:S10]  /*0130*/  IMAD R22, R22, UR38, RZ ;  /* 0x0000002616167c24 */ /* 0x001fd4000f8e02ff */
[----:B------:R-:W-:Y:S05]  /*0140*/  @!P0 BRA `(.L_x_3) ;  /* 0x0000000c00448947 */ /* 0x000fea0003800000 */
[----:B------:R-:W-:Y:S01]  /*0150*/  LOP3.LUT R0, R0, 0xffffff8, RZ, 0xc0, !PT ;  /* 0x0ffffff800007812 */ /* 0x000fe200078ec0ff */
[----:B------:R-:W-:Y:S01]  /*0160*/  BSSY.RECONVERGENT B7, `(.L_x_4) ;  /* 0x00000ce000077945 */ /* 0x000fe20003800200 */
[----:B------:R-:W-:Y:S02]  /*0170*/  VIADD R27, R23, 0x80 ;  /* 0x00000080171b7836 */ /* 0x000fe40000000000 */
[----:B------:R-:W-:Y:S01]  /*0180*/  IMAD R25, R26, UR38, R23 ;  /* 0x000000261a197c24 */ /* 0x000fe2000f8e0217 */
[----:B------:R-:W-:Y:S01]  /*0190*/  IADD3 R23, PT, PT, -R0, RZ, RZ ;  /* 0x000000ff00177210 */ /* 0x000fe20007ffe1ff */
[----:B------:R-:W-:-:S07]  /*01a0*/  IMAD.MOV.U32 R2, RZ, RZ, RZ ;  /* 0x000000ffff027224 */ /* 0x000fce00078e00ff */
.L_x_21:
[----:B------:R-:W-:Y:S01]  /*01b0*/  ISETP.GE.AND P0, PT, R25, R22, PT ;  /* 0x000000161900720c */ /* 0x000fe20003f06270 */
[----:B------:R-:W-:-:S12]  /*01c0*/  BSSY.RECONVERGENT B6, `(.L_x_5) ;  /* 0x0000012000067945 */ /* 0x000fd80003800200 */
[----:B------:R-:W-:Y:S05]  /*01d0*/  @!P0 BRA `(.L_x_6) ;  /* 0x0000000000408947 */ /* 0x000fea0003800000 */
[----:B------:R-:W-:Y:S01]  /*01e0*/  MOV R14, 0x0 ;  /* 0x00000000000e7802 */ /* 0x000fe20000000f00 */
[----:B------:R-:W0:Y:S01]  /*01f0*/  LDCU.64 UR4, c[0x4][0x18] ;  /* 0x01000300ff0477ac */ /* 0x000e220008000a00 */
[----:B------:R-:W-:Y:S02]  /*0200*/  HFMA2 R13, -RZ, RZ, 0, 0 ;  /* 0x00000000ff0d7431 */ /* 0x000fe400000001ff */
[----:B------:R-:W-:Y:S01]  /*0210*/  IMAD.MOV.U32 R8, RZ, RZ, 0xac ;  /* 0x000000acff087424 */ /* 0x000fe200078e00ff */
[----:B------:R-:W1:Y:S01]  /*0220*/  LDCU.64 UR6, c[0x4][0x20] ;  /* 0x01000400ff0677ac */ /* 0x000e620008000a00 */
[----:B------:R-:W2:Y:S01]  /*0230*/  LDC.64 R14, c[0x4][R14] ;  /* 0x010000000e0e7b82 */ /* 0x000ea20000000a00 */
[----:B------:R-:W-:Y:S01]  /*0240*/  IMAD.MOV.U32 R12, RZ, RZ, 0x1 ;  /* 0x00000001ff0c7424 */ /* 0x000fe200078e00ff */
[----:B------:R-:W3:Y:S01]  /*0250*/  LDCU.64 UR8, c[0x4][0x10] ;  /* 0x01000200ff0877ac */ /* 0x000ee20008000a00 */
[----:B0-----:R-:W-:Y:S02]  /*0260*/  IMAD.U32 R4, RZ, RZ, UR4 ;  /* 0x00000004ff047e24 */ /* 0x001fe4000f8e00ff */
[----:B------:R-:W-:Y:S01]  /*0270*/  IMAD.U32 R5, RZ, RZ, UR5 ;  /* 0x00000005ff057e24 */ /* 0x000fe2000f8e00ff */
[----:B-1----:R-:W-:Y:S01]  /*0280*/  MOV R6, UR6 ;  /* 0x0000000600067c02 */ /* 0x002fe20008000f00 */
[----:B------:R-:W-:-:S02]  /*0290*/  IMAD.U32 R7, RZ, RZ, UR7 ;  /* 0x00000007ff077e24 */ /* 0x000fc4000f8e00ff */
[----:B---3--:R-:W-:Y:S01]  /*02a0*/  IMAD.U32 R10, RZ, RZ, UR8 ;  /* 0x00000008ff0a7e24 */ /* 0x008fe2000f8e00ff */
[----:B------:R-:W-:-:S07]  /*02b0*/  MOV R11, UR9 ;  /* 0x00000009000b7c02 */ /* 0x000fce0008000f00 */
[----:B------:R-:W-:-:S07]  /*02c0*/  LEPC R20, `(.L_x_6) ;  /* 0x000000001014794e */ /* 0x000fce0000000000 */
[----:B--2---:R-:W-:Y:S05]  /*02d0*/  CALL.ABS.NOINC R14 ;  /* 0x000000000e007343 */ /* 0x004fea0003c00000 */
.L_x_6:
[----:B------:R-:W-:Y:S05]  /*02e0*/  BSYNC.RECONVERGENT B6 ;  /* 0x0000000000067941 */ /* 0x000fea0003800200 */
.L_x_5:
[----:B------:R-:W0:Y:S01]  /*02f0*/  LDC.64 R16, c[0x0][0x390] ;  /* 0x0000e400ff107b82 */ /* 0x000e220000000a00 */
[----:B------:R-:W-:-:S07]  /*0300*/  VIADD R3, R27, 0xffffff80 ;  /* 0xffffff801b037836 */ /* 0x000fce0000000000 */
[----:B------:R-:W1:Y:S01]  /*0310*/  LDC.64 R18, c[0x0][0x388] ;  /* 0x0000e200ff127b82 */ /* 0x000e620000000a00 */
[----:B0-----:R-:W-:-:S05]  /*0320*/  IMAD.WIDE.U32 R16, R3, 0x4, R16 ;  /* 0x0000000403107825 */ /* 0x001fca00078e0010 */
[----:B------:R-:W2:Y:S01]  /*0330*/  LDG.E R0, desc[UR36][R16.64] ;  /* 0x0000002410007981 */ /* 0x000ea2000c1e1900 */
[----:B-1----:R-:W-:-:S05]  /*0340*/  IMAD.WIDE R18, R25, 0x4, R18 ;  /* 0x0000000419127825 */ /* 0x002fca00078e0212 */
[----:B------:R-:W2:Y:S01]  /*0350*/  LDG.E R3, desc[UR36][R18.64] ;  /* 0x0000002412037981 */ /* 0x000ea2000c1e1900 */
[----:B------:R-:W-:-:S05]  /*0360*/  VIADD R5, R25, 0x20 ;  /* 0x0000002019057836 */ /* 0x000fca0000000000 */
[----:B------:R-:W-:Y:S01]  /*0370*/  ISETP.GE.AND P0, PT, R5, R22, PT ;  /* 0x000000160500720c */ /* 0x000fe20003f06270 */
[----:B------:R-:W-:Y:S01]  /*0380*/  BSSY.RECONVERGENT B6, `(.L_x_7) ;  /* 0x0000013000067945 */ /* 0x000fe20003800200 */
[----:B--2---:R-:W-:-:S11]  /*0390*/  FFMA R2, R3, R0, R2 ;  /* 0x0000000003027223 */ /* 0x004fd60000000002 */
[----:B------:R-:W-:Y:S05]  /*03a0*/  @!P0 BRA `(.L_x_8) ;  /* 0x0000000000408947 */ /* 0x000fea0003800000 */
[----:B------:R-:W-:Y:S01]  /*03b0*/  MOV R14, 0x0 ;  /* 0x00000000000e7802 */ /* 0x000fe20000000f00 */
[----:B------:R-:W0:Y:S01]  /*03c0*/  LDCU.64 UR4, c[0x4][0x18] ;  /* 0x01000300ff0477ac */ /* 0x000e220008000a00 */
[----:B------:R-:W-:Y:S02]  /*03d0*/  HFMA2 R8, -RZ, RZ, 0, 1.02519989013671875e-05 ;  /* 0x000000acff087431 */ /* 0x000fe400000001ff */
[----:B------:R-:W-:Y:S01]  /*03e0*/  IMAD.MOV.U32 R12, RZ, RZ, 0x1 ;  /* 0x00000001ff0c7424 */ /* 0x000fe200078e00ff */
[----:B------:R-:W1:Y:S01]  /*03f0*/  LDCU.64 UR6, c[0x4][0x20] ;  /* 0x01000400ff0677ac */ /* 0x000e620008000a00 */
[----:B------:R-:W2:Y:S01]  /*0400*/  LDC.64 R14, c[0x4][R14] ;  /* 0x010000000e0e7b82 */ /* 0x000ea20000000a00 */
[----:B------:R-:W-:Y:S01]  /*0410*/  IMAD.MOV.U32 R13, RZ, RZ, RZ ;  /* 0x000000ffff0d7224 */ /* 0x000fe200078e00ff */
[----:B------:R-:W3:Y:S01]  /*0420*/  LDCU.64 UR8, c[0x4][0x10] ;  /* 0x01000200ff0877ac */ /* 0x000ee20008000a00 */
[----:B0-----:R-:W-:Y:S01]  /*0430*/  MOV R4, UR4 ;  /* 0x0000000400047c02 */ /* 0x001fe20008000f00 */
[----:B------:R-:W-:-:S02]  /*0440*/  IMAD.U32 R5, RZ, RZ, UR5 ;  /* 0x00000005ff057e24 */ /* 0x000fc4000f8e00ff */
[----:B-1----:R-:W-:Y:S01]  /*0450*/  IMAD.U32 R6, RZ, RZ, UR6 ;  /* 0x00000006ff067e24 */ /* 0x002fe2000f8e00ff */
[----:B------:R-:W-:Y:S01]  /*0460*/  MOV R7, UR7 ;  /* 0x0000000700077c02 */ /* 0x000fe20008000f00 */
[----:B---3--:R-:W-:Y:S02]  /*0470*/  IMAD.U32 R10, RZ, RZ, UR8 ;  /* 0x00000008ff0a7e24 */ /* 0x008fe4000f8e00ff */
[----:B------:R-:W-:-:S07]  /*0480*/  IMAD.U32 R11, RZ, RZ, UR9 ;  /* 0x00000009ff0b7e24 */ /* 0x000fce000f8e00ff */
[----:B------:R-:W-:-:S07]  /*0490*/  LEPC R20, `(.L_x_8) ;  /* 0x000000001014794e */ /* 0x000fce0000000000 */
[----:B--2---:R-:W-:Y:S05]  /*04a0*/  CALL.ABS.NOINC R14 ;  /* 0x000000000e007343 */ /* 0x004fea0003c00000 */
.L_x_8:
[----:B------:R-:W-:Y:S05]  /*04b0*/  BSYNC.RECONVERGENT B6 ;  /* 0x0000000000067941 */ /* 0x000fea0003800200 */
.L_x_7:
[----:B------:R-:W2:Y:S04]  /*04c0*/  LDG.E R3, desc[UR36][R18.64+0x80] ;  /* 0x0000802412037981 */ /* 0x000ea8000c1e1900 */
[----:B------:R-:W2:Y:S01]  /*04d0*/  LDG.E R0, desc[UR36][R16.64+0x80] ;  /* 0x0000802410007981 */ /* 0x000ea2000c1e1900 */
[----:B------:R-:W-:Y:S01]  /*04e0*/  IADD3 R5, PT, PT, R25, 0x40, RZ ;  /* 0x0000004019057810 */ /* 0x000fe20007ffe0ff */
[----:B------:R-:W-:Y:S03]  /*04f0*/  BSSY.RECONVERGENT B6, `(.L_x_9) ;  /* 0x0000014000067945 */ /* 0x000fe60003800200 */
[----:B------:R-:W-:Y:S01]  /*0500*/  ISETP.GE.AND P0, PT, R5, R22, PT ;  /* 0x000000160500720c */ /* 0x000fe20003f06270 */
[----:B--2---:R-:W-:-:S12]  /*0510*/  FFMA R2, R3, R0, R2 ;  /* 0x0000000003027223 */ /* 0x004fd80000000002 */
        /* <DEDUP_REMOVED lines=17> */
.L_x_10:
[----:B------:R-:W-:Y:S05]  /*0630*/  BSYNC.RECONVERGENT B6 ;  /* 0x0000000000067941 */ /* 0x000fea0003800200 */
.L_x_9:
[----:B------:R-:W2:Y:S04]  /*0640*/  LDG.E R3, desc[UR36][R18.64+0x100] ;  /* 0x0001002412037981 */ /* 0x000ea8000c1e1900 */
[----:B------:R-:W2:Y:S01]  /*0650*/  LDG.E R0, desc[UR36][R16.64+0x100] ;  /* 0x0001002410007981 */ /* 0x000ea2000c1e1900 */
[----:B------:R-:W-:Y:S01]  /*0660*/  VIADD R5, R25, 0x60 ;  /* 0x0000006019057836 */ /* 0x000fe20000000000 */
[----:B------:R-:W-:Y:S04]  /*0670*/  BSSY.RECONVERGENT B6, `(.L_x_11) ;  /* 0x0000014000067945 */ /* 0x000fe80003800200 */
[----:B------:R-:W-:Y:S01]  /*0680*/  ISETP.GE.AND P0, PT, R5, R22, PT ;  /* 0x000000160500720c */ /* 0x000fe20003f06270 */
[----:B--2---:R-:W-:-:S12]  /*0690*/  FFMA R2, R3, R0, R2 ;  /* 0x0000000003027223 */ /* 0x004fd80000000002 */
[----:B------:R-:W-:Y:S05]  /*06a0*/  @!P0 BRA `(.L_x_12) ;  /* 0x0000000000408947 */ /* 0x000fea0003800000 */
[----:B------:R-:W-:Y:S01]  /*06b0*/  MOV R14, 0x0 ;  /* 0x00000000000e7802 */ /* 0x000fe20000000f00 */
[----:B------:R-:W0:Y:S01]  /*06c0*/  LDCU.64 UR4, c[0x4][0x18] ;  /* 0x01000300ff0477ac */ /* 0x000e220008000a00 */
[----:B------:R-:W-:Y:S02]  /*06d0*/  HFMA2 R12, -RZ, RZ, 0, 5.9604644775390625e-08 ;  /* 0x00000001ff0c7431 */ /* 0x000fe400000001ff */
[----:B------:R-:W-:Y:S01]  /*06e0*/  IMAD.MOV.U32 R8, RZ, RZ, 0xac ;  /* 0x000000acff087424 */ /* 0x000fe200078e00ff */
[----:B------:R-:W1:Y:S01]  /*06f0*/  LDCU.64 UR6, c[0x4][0x20] ;  /* 0x01000400ff0677ac */ /* 0x000e620008000a00 */
[----:B------:R-:W2:Y:S01]  /*0700*/  LDC.64 R14, c[0x4][R14] ;  /* 0x010000000e0e7b82 */ /* 0x000ea20000000a00 */
[----:B------:R-:W-:Y:S01]  /*0710*/  IMAD.MOV.U32 R13, RZ, RZ, RZ ;  /* 0x000000ffff0d7224 */ /* 0x000fe200078e00ff */
[----:B------:R-:W3:Y:S01]  /*0720*/  LDCU.64 UR8, c[0x4][0x10] ;  /* 0x01000200ff0877ac */ /* 0x000ee20008000a00 */
[----:B0-----:R-:W-:Y:S01]  /*0730*/  IMAD.U32 R4, RZ, RZ, UR4 ;  /* 0x00000004ff047e24 */ /* 0x001fe2000f8e00ff */
[----:B------:R-:W-:Y:S01]  /*0740*/  MOV R5, UR5 ;  /* 0x0000000500057c02 */ /* 0x000fe20008000f00 */
[----:B-1----:R-:W-:-:S02]  /*0750*/  IMAD.U32 R6, RZ, RZ, UR6 ;  /* 0x00000006ff067e24 */ /* 0x002fc4000f8e00ff */
[----:B------:R-:W-:Y:S01]  /*0760*/  IMAD.U32 R7, RZ, RZ, UR7 ;  /* 0x00000007ff077e24 */ /* 0x000fe2000f8e00ff */
[----:B---3--:R-:W-:Y:S01]  /*0770*/  MOV R10, UR8 ;  /* 0x00000008000a7c02 */ /* 0x008fe20008000f00 */
[----:B------:R-:W-:-:S07]  /*0780*/  IMAD.U32 R11, RZ, RZ, UR9 ;  /* 0x00000009ff0b7e24 */ /* 0x000fce000f8e00ff */
[----:B------:R-:W-:-:S07]  /*0790*/  LEPC R20, `(.L_x_12) ;  /* 0x000000001014794e */ /* 0x000fce0000000000 */
[----:B--2---:R-:W-:Y:S05]  /*07a0*/  CALL.ABS.NOINC R14 ;  /* 0x000000000e007343 */ /* 0x004fea0003c00000 */
.L_x_12:
[----:B------:R-:W-:Y:S05]  /*07b0*/  BSYNC.RECONVERGENT B6 ;  /* 0x0000000000067941 */ /* 0x000fea0003800200 */
.L_x_11:
        /* <DEDUP_REMOVED lines=23> */
.L_x_14:
[----:B------:R-:W-:Y:S05]  /*0930*/  BSYNC.RECONVERGENT B6 ;  /* 0x0000000000067941 */ /* 0x000fea0003800200 */
.L_x_13:
        /* <DEDUP_REMOVED lines=17> */
[----:B-1----:R-:W-:Y:S01]  /*0a50*/  IMAD.U32 R6, RZ, RZ, UR6 ;  /* 0x00000006ff067e24 */ /* 0x002fe2000f8e00ff */
[----:B------:R-:W-:Y:S01]  /*0a60*/  MOV R7, UR7 ;  /* 0x0000000700077c02 */ /* 0x000fe20008000f00 */
[----:B---3--:R-:W-:Y:S01]  /*0a70*/  IMAD.U32 R10, RZ, RZ, UR8 ;  /* 0x00000008ff0a7e24 */ /* 0x008fe2000f8e00ff */
[----:B------:R-:W-:-:S07]  /*0a80*/  MOV R11, UR9 ;  /* 0x00000009000b7c02 */ /* 0x000fce0008000f00 */
[----:B------:R-:W-:-:S07]  /*0a90*/  LEPC R20, `(.L_x_16) ;  /* 0x000000001014794e */ /* 0x000fce0000000000 */
[----:B--2---:R-:W-:Y:S05]  /*0aa0*/  CALL.ABS.NOINC R14 ;  /* 0x000000000e007343 */ /* 0x004fea0003c00000 */
.L_x_16:
[----:B------:R-:W-:Y:S05]  /*0ab0*/  BSYNC.RECONVERGENT B6 ;  /* 0x0000000000067941 */ /* 0x000fea0003800200 */
.L_x_15:
        /* <DEDUP_REMOVED lines=23> */
.L_x_18:
[----:B------:R-:W-:Y:S05]  /*0c30*/  BSYNC.RECONVERGENT B6 ;  /* 0x0000000000067941 */ /* 0x000fea0003800200 */
.L_x_17:
        /* <DEDUP_REMOVED lines=23> */
.L_x_20:
[----:B------:R-:W-:Y:S05]  /*0db0*/  BSYNC.RECONVERGENT B6 ;  /* 0x0000000000067941 */ /* 0x000fea0003800200 */
.L_x_19:
[----:B------:R-:W2:Y:S04]  /*0dc0*/  LDG.E R19, desc[UR36][R18.64+0x380] ;  /* 0x0003802412137981 */ /* 0x000ea8000c1e1900 */
[----:B------:R-:W2:Y:S01]  /*0dd0*/  LDG.E R16, desc[UR36][R16.64+0x380] ;  /* 0x0003802410107981 */ /* 0x000ea2000c1e1900 */
[----:B------:R-:W-:Y:S01]  /*0de0*/  IADD3 R23, PT, PT, R23, 0x8, RZ ;  /* 0x0000000817177810 */ /* 0x000fe20007ffe0ff */
[----:B------:R-:W-:Y:S01]  /*0df0*/  VIADD R27, R27, 0x100 ;  /* 0x000001001b1b7836 */ /* 0x000fe20000000000 */
[----:B------:R-:W-:Y:S02]  /*0e00*/  IADD3 R25, PT, PT, R25, 0x100, RZ ;  /* 0x0000010019197810 */ /* 0x000fe40007ffe0ff */
[----:B------:R-:W-:Y:S01]  /*0e10*/  ISETP.NE.AND P0, PT, R23, RZ, PT ;  /* 0x000000ff1700720c */ /* 0x000fe20003f05270 */
[----:B--2---:R-:W-:-:S12]  /*0e20*/  FFMA R2, R19, R16, R2 ;  /* 0x0000001013027223 */ /* 0x004fd80000000002 */
[----:B------:R-:W-:Y:S05]  /*0e30*/  @P0 BRA `(.L_x_21) ;  /* 0xfffffff000dc0947 */ /* 0x000fea000383ffff */
[----:B------:R-:W-:Y:S05]  /*0e40*/  BSYNC.RECONVERGENT B7 ;  /* 0x0000000000077941 */ /* 0x000fea0003800200 */
.L_x_4:
[----:B------:R-:W-:-:S07]  /*0e50*/  VIADD R23, R27, 0xffffff80 ;  /* 0xffffff801b177836 */ /* 0x000fce0000000000 */
.L_x_3:
[----:B------:R-:W-:Y:S05]  /*0e60*/  BSYNC.RECONVERGENT B8 ;  /* 0x0000000000087941 */ /* 0x000fea0003800200 */
.L_x_2:
[----:B------:R-:W-:-:S04]  /*0e70*/  LEA.HI R0, R24, 0x1, RZ, 0x1b ;  /* 0x0000000118007811 */ /* 0x000fc800078fd8ff */
[----:B------:R-:W-:-:S04]  /*0e80*/  LOP3.LUT R0, R0, 0x7, RZ, 0xc0, !PT ;  /* 0x0000000700007812 */ /* 0x000fc800078ec0ff */
[----:B------:R-:W-:-:S13]  /*0e90*/  ISETP.NE.AND P0, PT, R0, RZ, PT ;  /* 0x000000ff0000720c */ /* 0x000fda0003f05270 */
[----:B------:R-:W-:Y:S05]  /*0ea0*/  @!P0 BRA `(.L_x_1) ;  /* 0x0000000c00188947 */ /* 0x000fea0003800000 */
[----:B------:R-:W-:Y:S01]  /*0eb0*/  ISETP.GE.U32.AND P0, PT, R0, 0x4, PT ;  /* 0x000000040000780c */ /* 0x000fe20003f06070 */
[----:B------:R-:W-:-:S12]  /*0ec0*/  BSSY.RECONVERGENT B7, `(.L_x_22) ;  /* 0x0000068000077945 */ /* 0x000fd80003800200 */
[----:B------:R-:W-:Y:S05]  /*0ed0*/  @!P0 BRA `(.L_x_23) ;  /* 0x0000000400988947 */ /* 0x000fea0003800000 */
[----:B------:R-:W0:Y:S01]  /*0ee0*/  LDCU UR4, c[0x0][0x384] ;  /* 0x00007080ff0477ac */ /* 0x000e220008000800 */
[----:B------:R-:W-:Y:S01]  /*0ef0*/  BSSY.RECONVERGENT B6, `(.L_x_24) ;  /* 0x0000014000067945 */ /* 0x000fe20003800200 */
[----:B0-----:R-:W-:-:S05]  /*0f00*/  IMAD R25, R26, UR4, R23 ;  /* 0x000000041a197c24 */ /* 0x001fca000f8e0217 */
[----:B------:R-:W-:-:S13]  /*0f10*/  ISETP.GE.AND P0, PT, R25, R22, PT ;  /* 0x000000161900720c */ /* 0x000fda0003f06270 */
[----:B------:R-:W-:Y:S05]  /*0f20*/  @!P0 BRA `(.L_x_25) ;  /* 0x0000000000408947 */ /* 0x000fea0003800000 */
[----:B------:R-:W-:Y:S01]  /*0f30*/  MOV R14, 0x0 ;  /* 0x00000000000e7802 */ /* 0x000fe20000000f00 */
[----:B------:R-:W0:Y:S01]  /*0f40*/  LDCU.64 UR4, c[0x4][0x18] ;  /* 0x01000300ff0477ac */ /* 0x000e220008000a00 */
[----:B------:R-:W-:Y:S02]  /*0f50*/  HFMA2 R8, -RZ, RZ, 0, 1.02519989013671875e-05 ;  /* 0x000000acff087431 */ /* 0x000fe400000001ff */
[----:B------:R-:W-:Y:S01]  /*0f60*/  IMAD.MOV.U32 R12, RZ, RZ, 0x1 ;  /* 0x00000001ff0c7424 */ /* 0x000fe200078e00ff */
[----:B------:R-:W-:Y:S01]  /*0f70*/  MOV R13, RZ ;  /* 0x000000ff000d7202 */ /* 0x000fe20000000f00 */
[----:B------:R-:W1:Y:S01]  /*0f80*/  LDCU.64 UR6, c[0x4][0x20] ;  /* 0x01000400ff0677ac */ /* 0x000e620008000a00 */
[----:B------:R-:W2:Y:S01]  /*0f90*/  LDC.64 R14, c[0x4][R14] ;  /* 0x010000000e0e7b82 */ /* 0x000ea20000000a00 */
[----:B------:R-:W3:Y:S01]  /*0fa0*/  LDCU.64 UR8, c[0x4][0x10] ;  /* 0x01000200ff0877ac */ /* 0x000ee20008000a00 */
[----:B0-----:R-:W-:Y:S01]  /*0fb0*/  MOV R4, UR4 ;  /* 0x0000000400047c02 */ /* 0x001fe20008000f00 */
[----:B------:R-:W-:Y:S01]  /*0fc0*/  IMAD.U32 R5, RZ, RZ, UR5 ;  /* 0x00000005ff057e24 */ /* 0x000fe2000f8e00ff */
[----:B-1----:R-:W-:Y:S01]  /*0fd0*/  MOV R6, UR6 ;  /* 0x0000000600067c02 */ /* 0x002fe20008000f00 */
[----:B------:R-:W-:Y:S01]  /*0fe0*/  IMAD.U32 R7, RZ, RZ, UR7 ;  /* 0x00000007ff077e24 */ /* 0x000fe2000f8e00ff */
[----:B---3--:R-:W-:Y:S01]  /*0ff0*/  MOV R10, UR8 ;  /* 0x00000008000a7c02 */ /* 0x008fe20008000f00 */
[----:B------:R-:W-:-:S07]  /*1000*/  IMAD.U32 R11, RZ, RZ, UR9 ;  /* 0x00000009ff0b7e24 */ /* 0x000fce000f8e00ff */
[----:B------:R-:W-:-:S07]  /*1010*/  LEPC R20, `(.L_x_25) ;  /* 0x000000001014794e */ /* 0x000fce0000000000 */
[----:B--2---:R-:W-:Y:S05]  /*1020*/  CALL.ABS.NOINC R14 ;  /* 0x000000000e007343 */ /* 0x004fea0003c00000 */
.L_x_25:
[----:B------:R-:W-:Y:S05]  /*1030*/  BSYNC.RECONVERGENT B6 ;  /* 0x0000000000067941 */ /* 0x000fea0003800200 */
.L_x_24:
[----:B------:R-:W0:Y:S08]  /*1040*/  LDC.64 R18, c[0x0][0x388] ;  /* 0x0000e200ff127b82 */ /* 0x000e300000000a00 */
[----:B------:R-:W1:Y:S01]  /*1050*/  LDC.64 R16, c[0x0][0x390] ;  /* 0x0000e400ff107b82 */ /* 0x000e620000000a00 */
[----:B0-----:R-:W-:-:S05]  /*1060*/  IMAD.WIDE R18, R25, 0x4, R18 ;  /* 0x0000000419127825 */ /* 0x001fca00078e0212 */
[----:B------:R-:W2:Y:S01]  /*1070*/  LDG.E R3, desc[UR36][R18.64] ;  /* 0x0000002412037981 */ /* 0x000ea2000c1e1900 */
[----:B-1----:R-:W-:-:S05]  /*1080*/  IMAD.WIDE.U32 R16, R23, 0x4, R16 ;  /* 0x0000000417107825 */ /* 0x002fca00078e0010 */
        /* <DEDUP_REMOVED lines=22> */
.L_x_27:
[----:B------:R-:W-:Y:S05]  /*11f0*/  BSYNC.RECONVERGENT B6 ;  /* 0x0000000000067941 */ /* 0x000fea0003800200 */
.L_x_26:
        /* <DEDUP_REMOVED lines=23> */
.L_x_29:
[----:B------:R-:W-:Y:S05]  /*1370*/  BSYNC.RECONVERGENT B6 ;  /* 0x0000000000067941 */ /* 0x000fea0003800200 */
.L_x_28:
        /* <DEDUP_REMOVED lines=23> */
.L_x_31:
[----:B------:R-:W-:Y:S05]  /*14f0*/  BSYNC.RECONVERGENT B6 ;  /* 0x0000000000067941 */ /* 0x000fea0003800200 */
.L_x_30:
[----:B------:R-:W2:Y:S04]  /*1500*/  LDG.E R2, desc[UR36][R18.64+0x180] ;  /* 0x0001802412027981 */ /* 0x000ea8000c1e1900 */
[----:B------:R-:W2:Y:S01]  /*1510*/  LDG.E R16, desc[UR36][R16.64+0x180] ;  /* 0x0001802410107981 */ /* 0x000ea2000c1e1900 */
[----:B------:R-:W-:Y:S02]  /*1520*/  VIADD R23, R23, 0x80 ;  /* 0x0000008017177836 */ /* 0x000fe40000000000 */
[----:B--2---:R-:W-:-:S07]  /*1530*/  FFMA R2, R2, R16, R25 ;  /* 0x0000001002027223 */ /* 0x004fce0000000019 */
.L_x_23:
[----:B------:R-:W-:Y:S05]  /*1540*/  BSYNC.RECONVERGENT B7 ;  /* 0x0000000000077941 */ /* 0x000fea0003800200 */
.L_x_22:
[----:B------:R-:W-:-:S04]  /*1550*/  LEA.HI R0, R24, 0x1, RZ, 0x1b ;  /* 0x0000000118007811 */ /* 0x000fc800078fd8ff */
[----:B------:R-:W-:-:S13]  /*1560*/  LOP3.LUT P0, R0, R0, 0x3, RZ, 0xc0, !PT ;  /* 0x0000000300007812 */ /* 0x000fda000780c0ff */
[----:B------:R-:W-:Y:S05]  /*1570*/  @!P0 BRA `(.L_x_1) ;  /* 0x0000000400648947 */ /* 0x000fea0003800000 */
[----:B------:R-:W-:Y:S01]  /*1580*/  ISETP.NE.AND P0, PT, R0, 0x1, PT ;  /* 0x000000010000780c */ /* 0x000fe20003f05270 */
        /* <DEDUP_REMOVED lines=23> */
.L_x_35:
[----:B------:R-:W-:Y:S05]  /*1700*/  BSYNC.RECONVERGENT B6 ;  /* 0x0000000000067941 */ /* 0x000fea0003800200 */
.L_x_34:
        /* <DEDUP_REMOVED lines=27> */
.L_x_37:
[----:B------:R-:W-:Y:S05]  /*18c0*/  BSYNC.RECONVERGENT B6 ;  /* 0x0000000000067941 */ /* 0x000fea0003800200 */
.L_x_36:
[----:B------:R-:W2:Y:S04]  /*18d0*/  LDG.E R2, desc[UR36][R18.64+0x80] ;  /* 0x0000802412027981 */ /* 0x000ea8000c1e1900 */
[----:B------:R-:W2:Y:S01]  /*18e0*/  LDG.E R16, desc[UR36][R16.64+0x80] ;  /* 0x0000802410107981 */ /* 0x000ea2000c1e1900 */
[----:B------:R-:W-:Y:S02]  /*18f0*/  VIADD R23, R23, 0x40 ;  /* 0x0000004017177836 */ /* 0x000fe40000000000 */
[----:B--2---:R-:W-:-:S07]  /*1900*/  FFMA R2, R2, R16, R25 ;  /* 0x0000001002027223 */ /* 0x004fce0000000019 */
.L_x_33:
[----:B------:R-:W-:Y:S05]  /*1910*/  BSYNC.RECONVERGENT B7 ;  /* 0x0000000000077941 */ /* 0x000fea0003800200 */
.L_x_32:
[----:B------:R-:W-:-:S13]  /*1920*/  LOP3.LUT P0, RZ, R24, 0x20, RZ, 0xc0, !PT ;  /* 0x0000002018ff7812 */ /* 0x000fda000780c0ff */
[----:B------:R-:W-:Y:S05]  /*1930*/  @P0 BRA `(.L_x_1) ;  /* 0x0000000000740947 */ /* 0x000fea0003800000 */
        /* <DEDUP_REMOVED lines=21> */
.L_x_39:
[----:B------:R-:W-:Y:S05]  /*1a90*/  BSYNC.RECONVERGENT B6 ;  /* 0x0000000000067941 */ /* 0x000fea0003800200 */
.L_x_38:
[----:B------:R-:W0:Y:S08]  /*1aa0*/  LDC.64 R4, c[0x0][0x388] ;  /* 0x0000e200ff047b82 */ /* 0x000e300000000a00 */
[----:B------:R-:W1:Y:S01]  /*1ab0*/  LDC.64 R6, c[0x0][0x390] ;  /* 0x0000e400ff067b82 */ /* 0x000e620000000a00 */
[----:B0-----:R-:W-:-:S06]  /*1ac0*/  IMAD.WIDE R4, R17, 0x4, R4 ;  /* 0x0000000411047825 */ /* 0x001fcc00078e0204 */
[----:B------:R-:W2:Y:S01]  /*1ad0*/  LDG.E R5, desc[UR36][R4.64] ;  /* 0x0000002404057981 */ /* 0x000ea2000c1e1900 */
[----:B-1----:R-:W-:-:S06]  /*1ae0*/  IMAD.WIDE.U32 R6, R23, 0x4, R6 ;  /* 0x0000000417067825 */ /* 0x002fcc00078e0006 */
[----:B------:R-:W2:Y:S02]  /*1af0*/  LDG.E R6, desc[UR36][R6.64] ;  /* 0x0000002406067981 */ /* 0x000ea4000c1e1900 */
[----:B--2---:R-:W-:-:S07]  /*1b00*/  FFMA R2, R5, R6, R2 ;  /* 0x0000000605027223 */ /* 0x004fce0000000002 */
.L_x_1:
[----:B------:R-:W-:Y:S05]  /*1b10*/  BSYNC.RECONVERGENT B9 ;  /* 0x0000000000097941 */ /* 0x000fea0003800200 */
.L_x_0:
[----:B------:R-:W0:Y:S01]  /*1b20*/  S2R R6, SR_TID.X ;  /* 0x0000000000067919 */ /* 0x000e220000002100 */
[----:B------:R-:W-:-:S03]  /*1b30*/  UMOV UR4, 0xffffffff ;  /* 0xffffffff00047882 */ /* 0x000fc60000000000 */
[----:B------:R-:W-:Y:S05]  /*1b40*/  BRA.DIV UR4, `(.L_x_40) ;  /* 0x0000000204407947 */ /* 0x000fea000b800000 */
[----:B------:R-:W1:Y:S02]  /*1b50*/  SHFL.DOWN PT, R14, R2, 0x10, 0x1f ;  /* 0x0a001f00020e7f89 */ /* 0x000e6400000e0000 */
[----:B-1----:R-:W-:-:S05]  /*1b60*/  FADD R0, R14, R2 ;  /* 0x000000020e007221 */ /* 0x002fca0000000000 */
[----:B------:R-:W1:Y:S02]  /*1b70*/  SHFL.DOWN PT, R14, R0, 0x8, 0x1f ;  /* 0x09001f00000e7f89 */ /* 0x000e6400000e0000 */
[----:B-1----:R-:W-:-:S05]  /*1b80*/  FADD R3, R0, R14 ;  /* 0x0000000e00037221 */ /* 0x002fca0000000000 */
[----:B------:R-:W1:Y:S02]  /*1b90*/  SHFL.DOWN PT, R14, R3, 0x4, 0x1f ;  /* 0x08801f00030e7f89 */ /* 0x000e6400000e0000 */
[----:B-1----:R-:W-:-:S05]  /*1ba0*/  FADD R4, R3, R14 ;  /* 0x0000000e03047221 */ /* 0x002fca0000000000 */
[----:B------:R-:W1:Y:S02]  /*1bb0*/  SHFL.DOWN PT, R14, R4, 0x2, 0x1f ;  /* 0x08401f00040e7f89 */ /* 0x000e6400000e0000 */
[----:B-1----:R-:W-:-:S05]  /*1bc0*/  FADD R5, R4, R14 ;  /* 0x0000000e04057221 */ /* 0x002fca0000000000 */
[----:B------:R1:W2:Y:S02]  /*1bd0*/  SHFL.DOWN PT, R14, R5, 0x1, 0x1f ;  /* 0x08201f00050e7f89 */ /* 0x0002a400000e0000 */
.L_x_46:
[----:B0-----:R-:W-:-:S13]  /*1be0*/  ISETP.NE.AND P0, PT, R6, RZ, PT ;  /* 0x000000ff0600720c */ /* 0x001fda0003f05270 */
[----:B------:R-:W-:Y:S05]  /*1bf0*/  @P0 EXIT ;  /* 0x000000000000094d */ /* 0x000fea0003800000 */
[----:B------:R-:W0:Y:S01]  /*1c00*/  LDC.64 R2, c[0x0][0x398] ;  /* 0x0000e600ff027b82 */ /* 0x000e220000000a00 */
[----:B-12---:R-:W-:Y:S01]  /*1c10*/  FADD R5, R5, R14 ;  /* 0x0000000e05057221 */ /* 0x006fe20000000000 */
[----:B0-----:R-:W-:-:S05]  /*1c20*/  IMAD.WIDE R26, R26, 0x4, R2 ;  /* 0x000000041a1a7825 */ /* 0x001fca00078e0202 */
[----:B------:R-:W-:Y:S01]  /*1c30*/  STG.E desc[UR36][R26.64], R5 ;  /* 0x000000051a007986 */ /* 0x000fe2000c101924 */
[----:B------:R-:W-:Y:S05]  /*1c40*/  EXIT ;  /* 0x000000000000794d */ /* 0x000fea0003800000 */
.L_x_40:
[----:B------:R-:W-:Y:S02]  /*1c50*/  HFMA2 R12, -RZ, RZ, 0, 9.5367431640625e-07 ;  /* 0x00000010ff0c7431 */ /* 0x000fe400000001ff */
[----:B------:R-:W-:Y:S01]  /*1c60*/  IMAD.MOV.U32 R13, RZ, RZ, R2 ;  /* 0x000000ffff0d7224 */ /* 0x000fe200078e0002 */
[----:B------:R-:W-:Y:S01]  /*1c70*/  MOV R15, 0xffffffff ;  /* 0xffffffff000f7802 */ /* 0x000fe20000000f00 */
[----:B------:R-:W-:-:S07]  /*1c80*/  IMAD.MOV.U32 R11, RZ, RZ, 0x1f ;  /* 0x0000001fff0b7424 */ /* 0x000fce00078e00ff */
[----:B0-----:R-:W-:Y:S05]  /*1c90*/  WARPSYNC.COLLECTIVE R15, `(.L_x_41) ;  /* 0x000000000f087348 */ /* 0x001fea0003c00000 */
[----:B------:R1:W2:Y:S02]  /*1ca0*/  SHFL.DOWN P6, R14, R13, R12, R11 ;  /* 0x0800000c0d0e7389 */ /* 0x0002a400000c000b */
[----:B012---:R-:W-:Y:S05]  /*1cb0*/  ENDCOLLECTIVE ;  /* 0x000000000000791b */ /* 0x007fea0003800000 */
.L_x_41:
[----:B------:R-:W-:Y:S02]  /*1cc0*/  HFMA2 R12, -RZ, RZ, 0, 4.76837158203125e-07 ;  /* 0x00000008ff0c7431 */ /* 0x000fe400000001ff */
[----:B------:R-:W-:-:S04]  /*1cd0*/  FADD R0, R14, R2 ;  /* 0x000000020e007221 */ /* 0x000fc80000000000 */
[----:B------:R-:W-:-:S07]  /*1ce0*/  IMAD.MOV.U32 R13, RZ, RZ, R0 ;  /* 0x000000ffff0d7224 */ /* 0x000fce00078e0000 */
[----:B------:R-:W-:Y:S05]  /*1cf0*/  WARPSYNC.COLLECTIVE R15, `(.L_x_42) ;  /* 0x000000000f087348 */ /* 0x000fea0003c00000 */
[----:B------:R0:W1:Y:S02]  /*1d00*/  SHFL.DOWN P6, R14, R13, R12, R11 ;  /* 0x0800000c0d0e7389 */ /* 0x00006400000c000b */
[----:B01----:R-:W-:Y:S05]  /*1d10*/  ENDCOLLECTIVE ;  /* 0x000000000000791b */ /* 0x003fea0003800000 */
.L_x_42:
[----:B------:R-:W-:Y:S01]  /*1d20*/  MOV R12, 0x4 ;  /* 0x00000004000c7802 */ /* 0x000fe20000000f00 */
[----:B------:R-:W-:-:S04]  /*1d30*/  FADD R3, R0, R14 ;  /* 0x0000000e00037221 */ /* 0x000fc80000000000 */
[----:B------:R-:W-:-:S07]  /*1d40*/  IMAD.MOV.U32 R13, RZ, RZ, R3 ;  /* 0x000000ffff0d7224 */ /* 0x000fce00078e0003 */
[----:B------:R-:W-:Y:S05]  /*1d50*/  WARPSYNC.COLLECTIVE R15, `(.L_x_43) ;  /* 0x000000000f087348 */ /* 0x000fea0003c00000 */
[----:B------:R0:W1:Y:S02]  /*1d60*/  SHFL.DOWN P6, R14, R13, R12, R11 ;  /* 0x0800000c0d0e7389 */ /* 0x00006400000c000b */
[----:B01----:R-:W-:Y:S05]  /*1d70*/  ENDCOLLECTIVE ;  /* 0x000000000000791b */ /* 0x003fea0003800000 */
.L_x_43:
[----:B------:R-:W-:Y:S02]  /*1d80*/  HFMA2 R12, -RZ, RZ, 0, 1.1920928955078125e-07 ;  /* 0x00000002ff0c7431 */ /* 0x000fe400000001ff */
[----:B------:R-:W-:-:S04]  /*1d90*/  FADD R4, R3, R14 ;  /* 0x0000000e03047221 */ /* 0x000fc80000000000 */
[----:B------:R-:W-:-:S07]  /*1da0*/  IMAD.MOV.U32 R13, RZ, RZ, R4 ;  /* 0x000000ffff0d7224 */ /* 0x000fce00078e0004 */
[----:B------:R-:W-:Y:S05]  /*1db0*/  WARPSYNC.COLLECTIVE R15, `(.L_x_44) ;  /* 0x000000000f087348 */ /* 0x000fea0003c00000 */
[----:B------:R0:W1:Y:S02]  /*1dc0*/  SHFL.DOWN P6, R14, R13, R12, R11 ;  /* 0x0800000c0d0e7389 */ /* 0x00006400000c000b */
[----:B01----:R-:W-:Y:S05]  /*1dd0*/  ENDCOLLECTIVE ;  /* 0x000000000000791b */ /* 0x003fea0003800000 */
.L_x_44:
[----:B------:R-:W-:Y:S01]  /*1de0*/  MOV R12, 0x1 ;  /* 0x00000001000c7802 */ /* 0x000fe20000000f00 */
[----:B------:R-:W-:-:S04]  /*1df0*/  FADD R5, R4, R14 ;  /* 0x0000000e04057221 */ /* 0x000fc80000000000 */
[----:B------:R-:W-:-:S07]  /*1e00*/  IMAD.MOV.U32 R13, RZ, RZ, R5 ;  /* 0x000000ffff0d7224 */ /* 0x000fce00078e0005 */
[----:B------:R-:W-:Y:S05]  /*1e10*/  WARPSYNC.COLLECTIVE R15, `(.L_x_45) ;  /* 0x000000000f087348 */ /* 0x000fea0003c00000 */
[----:B------:R0:W1:Y:S02]  /*1e20*/  SHFL.DOWN P6, R14, R13, R12, R11 ;  /* 0x0800000c0d0e7389 */ /* 0x00006400000c000b */
[----:B01----:R-:W-:Y:S05]  /*1e30*/  ENDCOLLECTIVE ;  /* 0x000000000000791b */ /* 0x003fea0003800000 */
.L_x_45:
[----:B------:R-:W-:Y:S05]  /*1e40*/  BRA `(.L_x_46) ;  /* 0xfffffffc00647947 */ /* 0x000fea000383ffff */
.L_x_47:
[----:B------:R-:W-:-:S00]  /*1e50*/  BRA `(.L_x_47) ;  /* 0xfffffffc00fc7947 */ /* 0x000fc0000383ffff */
[----:B------:R-:W-:-:S00]  /*1e60*/  NOP ;  /* 0x0000000000007918 */ /* 0x000fc00000000000 */
        /* <DEDUP_REMOVED lines=9> */
.L_x_95:


//--------------------- .text._ZN10gemv_shmem10gemv_shmemEiiPKfS1_Pf --------------------------
	.section	.text._ZN10gemv_shmem10gemv_shmemEiiPKfS1_Pf,"ax",@progbits
	.align	128
        .global         _ZN10gemv_shmem10gemv_shmemEiiPKfS1_Pf
        .type           _ZN10gemv_shmem10gemv_shmemEiiPKfS1_Pf,@function
        .size           _ZN10gemv_shmem10gemv_shmemEiiPKfS1_Pf,(.L_x_96 - _ZN10gemv_shmem10gemv_shmemEiiPKfS1_Pf)
        .other          _ZN10gemv_shmem10gemv_shmemEiiPKfS1_Pf,@"STO_CUDA_ENTRY STV_DEFAULT"
_ZN10gemv_shmem10gemv_shmemEiiPKfS1_Pf:
.text._ZN10gemv_shmem10gemv_shmemEiiPKfS1_Pf:
[----:B------:R-:W0:Y:S01]  /*0000*/  LDC R1, c[0x0][0x37c] ;  /* 0x0000df00ff017b82 */ /* 0x000e220000000800 */
[----:B------:R-:W1:Y:S01]  /*0010*/  S2R R22, SR_TID.X ;  /* 0x0000000000167919 */ /* 0x000e620000002100 */
[----:B------:R-:W1:Y:S06]  /*0020*/  LDCU UR38, c[0x0][0x384] ;  /* 0x00007080ff2677ac */ /* 0x000e6c0008000800 */
[----:B------:R-:W2:Y:S01]  /*0030*/  S2UR UR4, SR_CTAID.X ;  /* 0x00000000000479c3 */ /* 0x000ea20000002500 */
[----:B------:R-:W-:Y:S01]  /*0040*/  IMAD.MOV.U32 R24, RZ, RZ, RZ ;  /* 0x000000ffff187224 */ /* 0x000fe200078e00ff */
[----:B------:R-:W2:Y:S01]  /*0050*/  S2R R25, SR_TID.Y ;  /* 0x0000000000197919 */ /* 0x000ea20000002200 */
[----:B------:R-:W3:Y:S05]  /*0060*/  LDCU.64 UR36, c[0x0][0x358] ;  /* 0x00006b00ff2477ac */ /* 0x000eea0008000a00 */
        /* <DEDUP_REMOVED lines=19> */
.L_x_68:
        /* <DEDUP_REMOVED lines=19> */
.L_x_53:
[----:B------:R-:W-:Y:S05]  /*02d0*/  BSYNC.RECONVERGENT B6 ;  /* 0x0000000000067941 */ /* 0x000fea0003800200 */
.L_x_52:
        /* <DEDUP_REMOVED lines=14> */
[----:B------:R-:W-:Y:S02]  /*03c0*/  HFMA2 R8, -RZ, RZ, 0, 6.616115570068359375e-06 ;  /* 0x0000006fff087431 */ /* 0x000fe400000001ff */
        /* <DEDUP_REMOVED lines=13> */
.L_x_55:
[----:B------:R-:W-:Y:S05]  /*04a0*/  BSYNC.RECONVERGENT B6 ;  /* 0x0000000000067941 */ /* 0x000fea0003800200 */
.L_x_54:
        /* <DEDUP_REMOVED lines=23> */
.L_x_57:
[----:B------:R-:W-:Y:S05]  /*0620*/  BSYNC.RECONVERGENT B6 ;  /* 0x0000000000067941 */ /* 0x000fea0003800200 */
.L_x_56:
        /* <DEDUP_REMOVED lines=23> */
.L_x_59:
[----:B------:R-:W-:Y:S05]  /*07a0*/  BSYNC.RECONVERGENT B6 ;  /* 0x0000000000067941 */ /* 0x000fea0003800200 */
.L_x_58:
        /* <DEDUP_REMOVED lines=23> */
.L_x_61:
[----:B------:R-:W-:Y:S05]  /*0920*/  BSYNC.RECONVERGENT B6 ;  /* 0x0000000000067941 */ /* 0x000fea0003800200 */
.L_x_60:
        /* <DEDUP_REMOVED lines=23> */
.L_x_63:
[----:B------:R-:W-:Y:S05]  /*0aa0*/  BSYNC.RECONVERGENT B6 ;  /* 0x0000000000067941 */ /* 0x000fea0003800200 */
.L_x_62:
        /* <DEDUP_REMOVED lines=23> */
.L_x_65:
[----:B------:R-:W-:Y:S05]  /*0c20*/  BSYNC.RECONVERGENT B6 ;  /* 0x0000000000067941 */ /* 0x000fea0003800200 */
.L_x_64:
        /* <DEDUP_REMOVED lines=11> */
[----:B------:R-:W-:Y:S01]  /*0ce0*/  MOV R13, RZ ;  /* 0x000000ff000d7202 */ /* 0x000fe20000000f00 */
[----:B------:R-:W1:Y:S01]  /*0cf0*/  LDCU.64 UR6, c[0x4][0x20] ;  /* 0x01000400ff0677ac */ /* 0x000e620008000a00 */
[----:B------:R-:W2:Y:S01]  /*0d00*/  LDC.64 R14, c[0x4][R14] ;  /* 0x010000000e0e7b82 */ /* 0x000ea20000000a00 */
        /* <DEDUP_REMOVED lines=9> */
.L_x_67:
[----:B------:R-:W-:Y:S05]  /*0da0*/  BSYNC.RECONVERGENT B6 ;  /* 0x0000000000067941 */ /* 0x000fea0003800200 */
.L_x_66:
[----:B------:R-:W2:Y:S04]  /*0db0*/  LDG.E R19, desc[UR36][R18.64+0x380] ;  /* 0x0003802412137981 */ /* 0x000ea8000c1e1900 */
[----:B------:R-:W2:Y:S01]  /*0dc0*/  LDG.E R16, desc[UR36][R16.64+0x380] ;  /* 0x0003802410107981 */ /* 0x000ea2000c1e1900 */
[----:B------:R-:W-:Y:S01]  /*0dd0*/  VIADD R22, R22, 0x8 ;  /* 0x0000000816167836 */ /* 0x000fe20000000000 */
[----:B------:R-:W-:Y:S01]  /*0de0*/  IADD3 R26, PT, PT, R26, 0x100, RZ ;  /* 0x000001001a1a7810 */ /* 0x000fe20007ffe0ff */
[----:B------:R-:W-:-:S03]  /*0df0*/  VIADD R27, R27, 0x100 ;  /* 0x000001001b1b7836 */ /* 0x000fc60000000000 */
[----:B------:R-:W-:Y:S01]  /*0e00*/  ISETP.NE.AND P0, PT, R22, RZ, PT ;  /* 0x000000ff1600720c */ /* 0x000fe20003f05270 */
[----:B--2---:R-:W-:-:S12]  /*0e10*/  FFMA R24, R19, R16, R24 ;  /* 0x0000001013187223 */ /* 0x004fd80000000018 */
[----:B------:R-:W-:Y:S05]  /*0e20*/  @P0 BRA `(.L_x_68) ;  /* 0xfffffff000dc0947 */ /* 0x000fea000383ffff */
[----:B------:R-:W-:Y:S05]  /*0e30*/  BSYNC.RECONVERGENT B7 ;  /* 0x0000000000077941 */ /* 0x000fea0003800200 */
.L_x_51:
[----:B------:R-:W-:-:S07]  /*0e40*/  IADD3 R22, PT, PT, R26, -0x80, RZ ;  /* 0xffffff801a167810 */ /* 0x000fce0007ffe0ff */
.L_x_50:
[----:B------:R-:W-:Y:S05]  /*0e50*/  BSYNC.RECONVERGENT B8 ;  /* 0x0000000000087941 */ /* 0x000fea0003800200 */
.L_x_49:
        /* <DEDUP_REMOVED lines=28> */
.L_x_72:
[----:B------:R-:W-:Y:S05]  /*1020*/  BSYNC.RECONVERGENT B6 ;  /* 0x0000000000067941 */ /* 0x000fea0003800200 */
.L_x_71:
[----:B------:R-:W0:Y:S08]  /*1030*/  LDC.64 R18, c[0x0][0x388] ;  /* 0x0000e200ff127b82 */ /* 0x000e300000000a00 */
[----:B------:R-:W1:Y:S01]  /*1040*/  LDC.64 R16, c[0x0][0x390] ;  /* 0x0000e400ff107b82 */ /* 0x000e620000000a00 */
[----:B0-----:R-:W-:-:S05]  /*1050*/  IMAD.WIDE R18, R27, 0x4, R18 ;  /* 0x000000041b127825 */ /* 0x001fca00078e0212 */
[----:B------:R-:W2:Y:S01]  /*1060*/  LDG.E R3, desc[UR36][R18.64] ;  /* 0x0000002412037981 */ /* 0x000ea2000c1e1900 */
[----:B-1----:R-:W-:-:S05]  /*1070*/  IMAD.WIDE.U32 R16, R22, 0x4, R16 ;  /* 0x0000000416107825 */ /* 0x002fca00078e0010 */
[----:B------:R-:W2:Y:S01]  /*1080*/  LDG.E R0, desc[UR36][R16.64] ;  /* 0x0000002410007981 */ /* 0x000ea2000c1e1900 */
[----:B------:R-:W-:-:S04]  /*1090*/  IADD3 R5, PT, PT, R27, 0x20, RZ ;  /* 0x000000201b057810 */ /* 0x000fc80007ffe0ff */
[----:B------:R-:W-:Y:S01]  /*10a0*/  ISETP.GE.AND P0, PT, R5, R2, PT ;  /* 0x000000020500720c */ /* 0x000fe20003f06270 */
[----:B------:R-:W-:Y:S01]  /*10b0*/  BSSY.RECONVERGENT B6, `(.L_x_73) ;  /* 0x0000013000067945 */ /* 0x000fe20003800200 */
[----:B--2---:R-:W-:-:S11]  /*10c0*/  FFMA R24, R3, R0, R24 ;  /* 0x0000000003187223 */ /* 0x004fd60000000018 */
        /* <DEDUP_REMOVED lines=17> */
.L_x_74:
[----:B------:R-:W-:Y:S05]  /*11e0*/  BSYNC.RECONVERGENT B6 ;  /* 0x0000000000067941 */ /* 0x000fea0003800200 */
.L_x_73:
        /* <DEDUP_REMOVED lines=23> */
.L_x_76:
[----:B------:R-:W-:Y:S05]  /*1360*/  BSYNC.RECONVERGENT B6 ;  /* 0x0000000000067941 */ /* 0x000fea0003800200 */
.L_x_75:
        /* <DEDUP_REMOVED lines=23> */
.L_x_78:
[----:B------:R-:W-:Y:S05]  /*14e0*/  BSYNC.RECONVERGENT B6 ;  /* 0x0000000000067941 */ /* 0x000fea0003800200 */
.L_x_77:
[----:B------:R-:W2:Y:S04]  /*14f0*/  LDG.E R19, desc[UR36][R18.64+0x180] ;  /* 0x0001802412137981 */ /* 0x000ea8000c1e1900 */
[----:B------:R-:W2:Y:S01]  /*1500*/  LDG.E R16, desc[UR36][R16.64+0x180] ;  /* 0x0001802410107981 */ /* 0x000ea2000c1e1900 */
[----:B------:R-:W-:Y:S01]  /*1510*/  IADD3 R22, PT, PT, R22, 0x80, RZ ;  /* 0x0000008016167810 */ /* 0x000fe20007ffe0ff */
[----:B--2---:R-:W-:-:S07]  /*1520*/  FFMA R24, R19, R16, R24 ;  /* 0x0000001013187223 */ /* 0x004fce0000000018 */
.L_x_70:
[----:B------:R-:W-:Y:S05]  /*1530*/  BSYNC.RECONVERGENT B7 ;  /* 0x0000000000077941 */ /* 0x000fea0003800200 */
.L_x_69:
        /* <DEDUP_REMOVED lines=27> */
.L_x_82:
[----:B------:R-:W-:Y:S05]  /*16f0*/  BSYNC.RECONVERGENT B6 ;  /* 0x0000000000067941 */ /* 0x000fea0003800200 */
.L_x_81:
        /* <DEDUP_REMOVED lines=27> */
.L_x_84:
[----:B------:R-:W-:Y:S05]  /*18b0*/  BSYNC.RECONVERGENT B6 ;  /* 0x0000000000067941 */ /* 0x000fea0003800200 */
.L_x_83:
[----:B------:R-:W2:Y:S04]  /*18c0*/  LDG.E R19, desc[UR36][R18.64+0x80] ;  /* 0x0000802412137981 */ /* 0x000ea8000c1e1900 */
[----:B------:R-:W2:Y:S01]  /*18d0*/  LDG.E R16, desc[UR36][R16.64+0x80] ;  /* 0x0000802410107981 */ /* 0x000ea2000c1e1900 */
[----:B------:R-:W-:Y:S01]  /*18e0*/  IADD3 R22, PT, PT, R22, 0x40, RZ ;  /* 0x0000004016167810 */ /* 0x000fe20007ffe0ff */
[----:B--2---:R-:W-:-:S07]  /*18f0*/  FFMA R24, R19, R16, R24 ;  /* 0x0000001013187223 */ /* 0x004fce0000000018 */
.L_x_80:
[----:B------:R-:W-:Y:S05]  /*1900*/  BSYNC.RECONVERGENT B7 ;  /* 0x0000000000077941 */ /* 0x000fea0003800200 */
.L_x_79:
        /* <DEDUP_REMOVED lines=23> */
.L_x_86:
[----:B------:R-:W-:Y:S05]  /*1a80*/  BSYNC.RECONVERGENT B6 ;  /* 0x0000000000067941 */ /* 0x000fea0003800200 */
.L_x_85:
[----:B------:R-:W0:Y:S08]  /*1a90*/  LDC.64 R2, c[0x0][0x388] ;  /* 0x0000e200ff027b82 */ /* 0x000e300000000a00 */
[----:B------:R-:W1:Y:S01]  /*1aa0*/  LDC.64 R4, c[0x0][0x390] ;  /* 0x0000e400ff047b82 */ /* 0x000e620000000a00 */
[----:B0-----:R-:W-:-:S06]  /*1ab0*/  IMAD.WIDE R2, R17, 0x4, R2 ;  /* 0x0000000411027825 */ /* 0x001fcc00078e0202 */
[----:B------:R-:W2:Y:S01]  /*1ac0*/  LDG.E R3, desc[UR36][R2.64] ;  /* 0x0000002402037981 */ /* 0x000ea2000c1e1900 */
[----:B-1----:R-:W-:-:S06]  /*1ad0*/  IMAD.WIDE.U32 R22, R22, 0x4, R4 ;  /* 0x0000000416167825 */ /* 0x002fcc00078e0004 */
[----:B------:R-:W2:Y:S02]  /*1ae0*/  LDG.E R22, desc[UR36][R22.64] ;  /* 0x0000002416167981 */ /* 0x000ea4000c1e1900 */
[----:B--2---:R-:W-:-:S07]  /*1af0*/  FFMA R24, R3, R22, R24 ;  /* 0x0000001603187223 */ /* 0x004fce0000000018 */
.L_x_48:
[----:B------:R-:W0:Y:S01]  /*1b00*/  S2R R0, SR_TID.Y ;  /* 0x0000000000007919 */ /* 0x000e220000002200 */
[----:B------:R-:W1:Y:S01]  /*1b10*/  S2UR UR5, SR_CgaCtaId ;  /* 0x00000000000579c3 */ /* 0x000e620000008800 */
[----:B------:R-:W-:Y:S01]  /*1b20*/  UMOV UR4, 0x400 ;  /* 0x0000040000047882 */ /* 0x000fe20000000000 */
[----:B------:R-:W2:Y:S01]  /*1b30*/  S2R R7, SR_TID.X ;  /* 0x0000000000077919 */ /* 0x000ea20000002100 */
[----:B-1----:R-:W-:-:S06]  /*1b40*/  ULEA UR4, UR5, UR4, 0x18 ;  /* 0x0000000405047291 */ /* 0x002fcc000f8ec0ff */
[----:B0-----:R-:W-:Y:S01]  /*1b50*/  LEA R0, R0, UR4, 0x8 ;  /* 0x0000000400007c11 */ /* 0x001fe2000f8e40ff */
[----:B------:R-:W-:Y:S05]  /*1b60*/  WARPSYNC.ALL ;  /* 0x0000000000007948 */ /* 0x000fea0003800000 */
[C---:B--2---:R-:W-:Y:S02]  /*1b70*/  LEA R3, R7.reuse, R0, 0x2 ;  /* 0x0000000007037211 */ /* 0x044fe400078e10ff */
[C---:B------:R-:W-:Y:S02]  /*1b80*/  ISETP.GT.U32.AND P0, PT, R7.reuse, 0xf, PT ;  /* 0x0000000f0700780c */ /* 0x040fe40003f04070 */
[----:B------:R-:W-:Y:S01]  /*1b90*/  ISETP.GT.U32.AND P1, PT, R7, 0x7, PT ;  /* 0x000000070700780c */ /* 0x000fe20003f24070 */
[----:B------:R-:W-:Y:S01]  /*1ba0*/  STS [R3], R24 ;  /* 0x0000001803007388 */ /* 0x000fe20000000800 */
[----:B------:R-:W-:Y:S09]  /*1bb0*/  BAR.SYNC.DEFER_BLOCKING 0x0 ;  /* 0x0000000000007b1d */ /* 0x000ff20000010000 */
[----:B------:R-:W-:Y:S04]  /*1bc0*/  @!P0 LDS R2, [R3] ;  /* 0x0000000003028984 */ /* 0x000fe80000000800 */
[----:B------:R-:W0:Y:S02]  /*1bd0*/  @!P0 LDS R5, [R3+0x40] ;  /* 0x0000400003058984 */ /* 0x000e240000000800 */
[----:B0-----:R-:W-:-:S05]  /*1be0*/  @!P0 FADD R2, R2, R5 ;  /* 0x0000000502028221 */ /* 0x001fca0000000000 */
[----:B------:R-:W-:Y:S01]  /*1bf0*/  @!P0 STS [R3+0x80], R2 ;  /* 0x0000800203008388 */ /* 0x000fe20000000800 */
[----:B------:R-:W-:Y:S01]  /*1c00*/  BAR.SYNC.DEFER_BLOCKING 0x0 ;  /* 0x0000000000007b1d */ /* 0x000fe20000010000 */
[----:B------:R-:W-:-:S05]  /*1c10*/  ISETP.GT.U32.AND P0, PT, R7, 0x3, PT ;  /* 0x000000030700780c */ /* 0x000fca0003f04070 */
[----:B------:R-:W-:Y:S04]  /*1c20*/  @!P1 LDS R4, [R3+0x80] ;  /* 0x0000800003049984 */ /* 0x000fe80000000800 */
[----:B------:R-:W0:Y:S02]  /*1c30*/  @!P1 LDS R5, [R3+0xa0] ;  /* 0x0000a00003059984 */ /* 0x000e240000000800 */
[----:B0-----:R-:W-:-:S05]  /*1c40*/  @!P1 FADD R4, R4, R5 ;  /* 0x0000000504049221 */ /* 0x001fca0000000000 */
[----:B------:R-:W-:Y:S01]  /*1c50*/  @!P1 STS [R3], R4 ;  /* 0x0000000403009388 */ /* 0x000fe20000000800 */
[----:B------:R-:W-:Y:S01]  /*1c60*/  BAR.SYNC.DEFER_BLOCKING 0x0 ;  /* 0x0000000000007b1d */ /* 0x000fe20000010000 */
[----:B------:R-:W-:-:S05]  /*1c70*/  ISETP.GT.U32.AND P1, PT, R7, 0x1, PT ;  /* 0x000000010700780c */ /* 0x000fca0003f24070 */
[----:B------:R-:W-:Y:S04]  /*1c80*/  @!P0 LDS R5, [R3] ;  /* 0x0000000003058984 */ /* 0x000fe80000000800 */
[----:B------:R-:W0:Y:S02]  /*1c90*/  @!P0 LDS R6, [R3+0x10] ;  /* 0x0000100003068984 */ /* 0x000e240000000800 */
[----:B0-----:R-:W-:-:S05]  /*1ca0*/  @!P0 FADD R6, R5, R6 ;  /* 0x0000000605068221 */ /* 0x001fca0000000000 */
[----:B------:R-:W-:Y:S01]  /*1cb0*/  @!P0 STS [R3+0x80], R6 ;  /* 0x0000800603008388 */ /* 0x000fe20000000800 */
[----:B------:R-:W-:Y:S01]  /*1cc0*/  BAR.SYNC.DEFER_BLOCKING 0x0 ;  /* 0x0000000000007b1d */ /* 0x000fe20000010000 */
[----:B------:R-:W-:-:S05]  /*1cd0*/  ISETP.NE.AND P0, PT, R7, RZ, PT ;  /* 0x000000ff0700720c */ /* 0x000fca0003f05270 */
[----:B------:R-:W-:Y:S04]  /*1ce0*/  @!P1 LDS R2, [R3+0x80] ;  /* 0x0000800003029984 */ /* 0x000fe80000000800 */
[----:B------:R-:W0:Y:S02]  /*1cf0*/  @!P1 LDS R5, [R3+0x88] ;  /* 0x0000880003059984 */ /* 0x000e240000000800 */
[----:B0-----:R-:W-:-:S05]  /*1d00*/  @!P1 FADD R2, R2, R5 ;  /* 0x0000000502029221 */ /* 0x001fca0000000000 */
[----:B------:R-:W-:Y:S01]  /*1d10*/  @!P1 STS [R3], R2 ;  /* 0x0000000203009388 */ /* 0x000fe20000000800 */
[----:B------:R-:W-:Y:S06]  /*1d20*/  BAR.SYNC.DEFER_BLOCKING 0x0 ;  /* 0x0000000000007b1d */ /* 0x000fec0000010000 */
[----:B------:R-:W0:Y:S02]  /*1d30*/  @!P0 LDS.64 R4, [R0] ;  /* 0x0000000000048984 */ /* 0x000e240000000a00 */
[----:B0-----:R-:W-:-:S05]  /*1d40*/  @!P0 FADD R5, R4, R5 ;  /* 0x0000000504058221 */ /* 0x001fca0000000000 */
[----:B------:R0:W-:Y:S01]  /*1d50*/  @!P0 STS [R0+0x80], R5 ;  /* 0x0000800500008388 */ /* 0x0001e20000000800 */
[----:B------:R-:W-:Y:S08]  /*1d60*/  BAR.SYNC.DEFER_BLOCKING 0x0 ;  /* 0x0000000000007b1d */ /* 0x000ff00000010000 */
[----:B------:R-:W-:Y:S06]  /*1d70*/  BAR.SYNC.DEFER_BLOCKING 0x0 ;  /* 0x0000000000007b1d */ /* 0x000fec0000010000 */
[----:B0-----:R-:W-:Y:S05]  /*1d80*/  @P0 EXIT ;  /* 0x000000000000094d */ /* 0x001fea0003800000 */
[----:B------:R-:W0:Y:S01]  /*1d90*/  LDS R5, [R0+0x80] ;  /* 0x0000800000057984 */ /* 0x000e220000000800 */
[----:B------:R-:W1:Y:S02]  /*1da0*/  LDC.64 R2, c[0x0][0x398] ;  /* 0x0000e600ff027b82 */ /* 0x000e640000000a00 */
[----:B-1----:R-:W-:-:S05]  /*1db0*/  IMAD.WIDE R2, R25, 0x4, R2 ;  /* 0x0000000419027825 */ /* 0x002fca00078e0202 */
[----:B0-----:R-:W-:Y:S01]  /*1dc0*/  STG.E desc[UR36][R2.64], R5 ;  /* 0x0000000502007986 */ /* 0x001fe2000c101924 */
[----:B------:R-:W-:Y:S05]  /*1dd0*/  EXIT ;  /* 0x000000000000794d */ /* 0x000fea0003800000 */
.L_x_87:
        /* <DEDUP_REMOVED lines=10> */
.L_x_96:


//--------------------- .text._ZN13gemv_baseline13gemv_baselineEiiPKfS1_Pf --------------------------
	.section	.text._ZN13gemv_baseline13gemv_baselineEiiPKfS1_Pf,"ax",@progbits
	.align	128
        .global         _ZN13gemv_baseline13gemv_baselineEiiPKfS1_Pf
        .type           _ZN13gemv_baseline13gemv_baselineEiiPKfS1_Pf,@function
        .size           _ZN13gemv_baseline13gemv_baselineEiiPKfS1_Pf,(.L_x_97 - _ZN13gemv_baseline13gemv_baselineEiiPKfS1_Pf)
        .other          _ZN13gemv_baseline13gemv_baselineEiiPKfS1_Pf,@"STO_CUDA_ENTRY STV_DEFAULT"
_ZN13gemv_baseline13gemv_baselineEiiPKfS1_Pf:
.text._ZN13gemv_baseline13gemv_baselineEiiPKfS1_Pf:
[----:B------:R-:W-:Y:S01]  /*0000*/  LDC R1, c[0x0][0x37c] ;  /* 0x0000df00ff017b82 */ /* 0x000fe20000000800 */
[----:B------:R-:W0:Y:S01]  /*0010*/  S2R R3, SR_TID.X ;  /* 0x0000000000037919 */ /* 0x000e220000002100 */
[----:B------:R-:W1:Y:S06]  /*0020*/  LDCU UR8, c[0x0][0x384] ;  /* 0x00007080ff0877ac */ /* 0x000e6c0008000800 */
[----:B------:R-:W0:Y:S01]  /*0030*/  S2UR UR4, SR_CTAID.X ;  /* 0x00000000000479c3 */ /* 0x000e220000002500 */
[----:B------:R-:W-:Y:S01]  /*0040*/  HFMA2 R15, -RZ, RZ, 0, 0 ;  /* 0x00000000ff0f7431 */ /* 0x000fe200000001ff */
[----:B------:R-:W2:Y:S06]  /*0050*/  LDCU.64 UR12, c[0x0][0x358] ;  /* 0x00006b00ff0c77ac */ /* 0x000eac0008000a00 */
[----:B------:R-:W0:Y:S01]  /*0060*/  LDC R0, c[0x0][0x360] ;  /* 0x0000d800ff007b82 */ /* 0x000e220000000800 */
[----:B-1----:R-:W-:Y:S01]  /*0070*/  UISETP.GE.AND UP0, UPT, UR8, 0x1, UPT ;  /* 0x000000010800788c */ /* 0x002fe2000bf06270 */
[----:B0-----:R-:W-:-:S08]  /*0080*/  IMAD R0, R0, UR4, R3 ;  /* 0x0000000400007c24 */ /* 0x001fd0000f8e0203 */
[----:B--2---:R-:W-:Y:S05]  /*0090*/  BRA.U !UP0, `(.L_x_88) ;  /* 0x0000000908687547 */ /* 0x004fea000b800000 */
[----:B------:R-:W-:Y:S02]  /*00a0*/  UISETP.GE.U32.AND UP1, UPT, UR8, 0x10, UPT ;  /* 0x000000100800788c */ /* 0x000fe4000bf26070 */
[----:B------:R-:W-:Y:S01]  /*00b0*/  IMAD R7, R0, UR8, RZ ;  /* 0x0000000800077c24 */ /* 0x000fe2000f8e02ff */
[----:B------:R-:W-:Y:S01]  /*00c0*/  ULOP3.LUT UR9, UR8, 0xf, URZ, 0xc0, !UPT ;  /* 0x0000000f08097892 */ /* 0x000fe2000f8ec0ff */
[----:B------:R-:W-:Y:S02]  /*00d0*/  MOV R15, RZ ;  /* 0x000000ff000f7202 */ /* 0x000fe40000000f00 */
[----:B------:R-:W-:Y:S01]  /*00e0*/  MOV R8, RZ ;  /* 0x000000ff00087202 */ /* 0x000fe20000000f00 */
[----:B------:R-:W-:Y:S02]  /*00f0*/  UISETP.NE.AND UP0, UPT, UR9, URZ, UPT ;  /* 0x000000ff0900728c */ /* 0x000fe4000bf05270 */
[----:B------:R-:W-:Y:S09]  /*0100*/  BRA.U !UP1, `(.L_x_89) ;  /* 0x0000000509187547 */ /* 0x000ff2000b800000 */
[----:B------:R-:W0:Y:S01]  /*0110*/  LDCU.64 UR4, c[0x0][0x390] ;  /* 0x00007200ff0477ac */ /* 0x000e220008000a00 */
[----:B------:R-:W-:Y:S02]  /*0120*/  MOV R15, RZ ;  /* 0x000000ff000f7202 */ /* 0x000fe40000000f00 */
[----:B------:R-:W-:Y:S01]  /*0130*/  MOV R6, R7 ;  /* 0x0000000700067202 */ /* 0x000fe20000000f00 */
[----:B------:R-:W1:Y:S01]  /*0140*/  LDCU.64 UR6, c[0x0][0x388] ;  /* 0x00007100ff0677ac */ /* 0x000e620008000a00 */
[----:B------:R-:W-:-:S04]  /*0150*/  ULOP3.LUT UR10, UR8, 0x7ffffff0, URZ, 0xc0, !UPT ;  /* 0x7ffffff0080a7892 */ /* 0x000fc8000f8ec0ff */
[----:B------:R-:W-:Y:S02]  /*0160*/  UIADD3 UR11, UPT, UPT, -UR10, URZ, URZ ;  /* 0x000000ff0a0b7290 */ /* 0x000fe4000fffe1ff */
[----:B------:R-:W-:Y:S01]  /*0170*/  MOV R8, UR10 ;  /* 0x0000000a00087c02 */ /* 0x000fe20008000f00 */
[----:B0-----:R-:W-:-:S04]  /*0180*/  UIADD3 UR4, UP2, UPT, UR4, 0x20, URZ ;  /* 0x0000002004047890 */ /* 0x001fc8000ff5e0ff */
[----:B------:R-:W-:Y:S02]  /*0190*/  UIADD3.X UR5, UPT, UPT, URZ, UR5, URZ, UP2, !UPT ;  /* 0x00000005ff057290 */ /* 0x000fe400097fe4ff */
[----:B-1----:R-:W-:Y:S01]  /*01a0*/  UIADD3 UR6, UP1, UPT, UR6, 0x20, URZ ;  /* 0x0000002006067890 */ /* 0x002fe2000ff3e0ff */
[----:B------:R-:W-:-:S03]  /*01b0*/  MOV R2, UR4 ;  /* 0x0000000400027c02 */ /* 0x000fc60008000f00 */
[----:B------:R-:W-:Y:S01]  /*01c0*/  MOV R3, UR5 ;  /* 0x0000000500037c02 */ /* 0x000fe20008000f00 */
[----:B------:R-:W-:-:S12]  /*01d0*/  UIADD3.X UR7, UPT, UPT, URZ, UR7, URZ, UP1, !UPT ;  /* 0x00000007ff077290 */ /* 0x000fd80008ffe4ff */
.L_x_90:
[----:B------:R-:W-:Y:S01]  /*01e0*/  MOV R4, UR6 ;  /* 0x0000000600047c02 */ /* 0x000fe20008000f00 */
[----:B------:R-:W2:Y:S01]  /*01f0*/  LDG.E R17, desc[UR12][R2.64+-0x20] ;  /* 0xffffe00c02117981 */ /* 0x000ea2000c1e1900 */
[----:B------:R-:W-:-:S03]  /*0200*/  MOV R5, UR7 ;  /* 0x0000000700057c02 */ /* 0x000fc60008000f00 */
[----:B------:R-:W3:Y:S01]  /*0210*/  LDG.E R25, desc[UR12][R2.64+-0x1c] ;  /* 0xffffe40c02197981 */ /* 0x000ee2000c1e1900 */
[----:B------:R-:W-:-:S03]  /*0220*/  IMAD.WIDE R4, R6, 0x4, R4 ;  /* 0x0000000406047825 */ /* 0x000fc600078e0204 */
[----:B------:R-:W4:Y:S04]  /*0230*/  LDG.E R19, desc[UR12][R2.64+-0x18] ;  /* 0xffffe80c02137981 */ /* 0x000f28000c1e1900 */
[----:B------:R-:W2:Y:S04]  /*0240*/  LDG.E R16, desc[UR12][R4.64+-0x20] ;  /* 0xffffe00c04107981 */ /* 0x000ea8000c1e1900 */
[----:B------:R-:W3:Y:S04]  /*0250*/  LDG.E R18, desc[UR12][R4.64+-0x1c] ;  /* 0xffffe40c04127981 */ /* 0x000ee8000c1e1900 */
[----:B------:R-:W4:Y:S04]  /*0260*/  LDG.E R20, desc[UR12][R4.64+-0x18] ;  /* 0xffffe80c04147981 */ /* 0x000f28000c1e1900 */
[----:B------:R-:W5:Y:S04]  /*0270*/  LDG.E R22, desc[UR12][R2.64+-0x14] ;  /* 0xffffec0c02167981 */ /* 0x000f68000c1e1900 */
        /* <DEDUP_REMOVED lines=8> */
[----:B------:R-:W5:Y:S01]  /*0300*/  LDG.E R14, desc[UR12][R4.64+-0x4] ;  /* 0xfffffc0c040e7981 */ /* 0x000f62000c1e1900 */
[----:B--2---:R-:W-:-:S03]  /*0310*/  FFMA R17, R16, R17, R15 ;  /* 0x0000001110117223 */ /* 0x004fc6000000000f */
[----:B------:R-:W2:Y:S04]  /*0320*/  LDG.E R15, desc[UR12][R2.64] ;  /* 0x0000000c020f7981 */ /* 0x000ea8000c1e1900 */
[----:B------:R-:W2:Y:S01]  /*0330*/  LDG.E R16, desc[UR12][R4.64] ;  /* 0x0000000c04107981 */ /* 0x000ea2000c1e1900 */
[----:B---3--:R-:W-:-:S03]  /*0340*/  FFMA R25, R18, R25, R17 ;  /* 0x0000001912197223 */ /* 0x008fc60000000011 */
[----:B------:R-:W3:Y:S01]  /*0350*/  LDG.E R17, desc[UR12][R2.64+0x4] ;  /* 0x0000040c02117981 */ /* 0x000ee2000c1e1900 */
[----:B----4-:R-:W-:-:S03]  /*0360*/  FFMA R26, R20, R19, R25 ;  /* 0x00000013141a7223 */ /* 0x010fc60000000019 */
[----:B------:R-:W3:Y:S04]  /*0370*/  LDG.E R18, desc[UR12][R4.64+0x4] ;  /* 0x0000040c04127981 */ /* 0x000ee8000c1e1900 */
[----:B------:R-:W4:Y:S01]  /*0380*/  LDG.E R20, desc[UR12][R2.64+0x8] ;  /* 0x0000080c02147981 */ /* 0x000f22000c1e1900 */
[----:B-----5:R-:W-:-:S03]  /*0390*/  FFMA R25, R21, R22, R26 ;  /* 0x0000001615197223 */ /* 0x020fc6000000001a */
[----:B------:R-:W4:Y:S04]  /*03a0*/  LDG.E R19, desc[UR12][R4.64+0x8] ;  /* 0x0000080c04137981 */ /* 0x000f28000c1e1900 */
[----:B------:R-:W5:Y:S01]  /*03b0*/  LDG.E R22, desc[UR12][R2.64+0xc] ;  /* 0x00000c0c02167981 */ /* 0x000f62000c1e1900 */
[----:B------:R-:W-:-:S03]  /*03c0*/  FFMA R25, R24, R23, R25 ;  /* 0x0000001718197223 */ /* 0x000fc60000000019 */
[----:B------:R-:W5:Y:S04]  /*03d0*/  LDG.E R21, desc[UR12][R4.64+0xc] ;  /* 0x00000c0c04157981 */ /* 0x000f68000c1e1900 */
[----:B------:R-:W5:Y:S01]  /*03e0*/  LDG.E R24, desc[UR12][R2.64+0x10] ;  /* 0x0000100c02187981 */ /* 0x000f62000c1e1900 */
[----:B------:R-:W-:-:S03]  /*03f0*/  FFMA R25, R10, R9, R25 ;  /* 0x000000090a197223 */ /* 0x000fc60000000019 */
[----:B------:R-:W5:Y:S04]  /*0400*/  LDG.E R23, desc[UR12][R4.64+0x10] ;  /* 0x0000100c04177981 */ /* 0x000f68000c1e1900 */
[----:B------:R-:W5:Y:S01]  /*0410*/  LDG.E R10, desc[UR12][R2.64+0x14] ;  /* 0x0000140c020a7981 */ /* 0x000f62000c1e1900 */
[----:B------:R-:W-:-:S03]  /*0420*/  FFMA R27, R12, R11, R25 ;  /* 0x0000000b0c1b7223 */ /* 0x000fc60000000019 */
[----:B------:R-:W5:Y:S04]  /*0430*/  LDG.E R9, desc[UR12][R4.64+0x14] ;  /* 0x0000140c04097981 */ /* 0x000f68000c1e1900 */
[----:B------:R-:W5:Y:S04]  /*0440*/  LDG.E R11, desc[UR12][R2.64+0x18] ;  /* 0x0000180c020b7981 */ /* 0x000f68000c1e1900 */
[----:B------:R-:W5:Y:S04]  /*0450*/  LDG.E R12, desc[UR12][R4.64+0x18] ;  /* 0x0000180c040c7981 */ /* 0x000f68000c1e1900 */
[----:B------:R-:W5:Y:S04]  /*0460*/  LDG.E R25, desc[UR12][R4.64+0x1c] ;  /* 0x00001c0c04197981 */ /* 0x000f68000c1e1900 */
[----:B------:R0:W5:Y:S01]  /*0470*/  LDG.E R26, desc[UR12][R2.64+0x1c] ;  /* 0x00001c0c021a7981 */ /* 0x000162000c1e1900 */
[----:B------:R-:W-:Y:S01]  /*0480*/  FFMA R13, R14, R13, R27 ;  /* 0x0000000d0e0d7223 */ /* 0x000fe2000000001b */
[----:B------:R-:W-:-:S04]  /*0490*/  UIADD3 UR11, UPT, UPT, UR11, 0x10, URZ ;  /* 0x000000100b0b7890 */ /* 0x000fc8000fffe0ff */
[----:B------:R-:W-:Y:S01]  /*04a0*/  UISETP.NE.AND UP1, UPT, UR11, URZ, UPT ;  /* 0x000000ff0b00728c */ /* 0x000fe2000bf25270 */
[----:B0-----:R-:W-:Y:S02]  /*04b0*/  IADD3 R2, P0, PT, R2, 0x40, RZ ;  /* 0x0000004002027810 */ /* 0x001fe40007f1e0ff */
[----:B------:R-:W-:Y:S02]  /*04c0*/  IADD3 R6, PT, PT, R6, 0x10, RZ ;  /* 0x0000001006067810 */ /* 0x000fe40007ffe0ff */
[----:B------:R-:W-:Y:S01]  /*04d0*/  IADD3.X R3, PT, PT, RZ, R3, RZ, P0, !PT ;  /* 0x00000003ff037210 */ /* 0x000fe200007fe4ff */
[----:B--2---:R-:W-:-:S04]  /*04e0*/  FFMA R13, R16, R15, R13 ;  /* 0x0000000f100d7223 */ /* 0x004fc8000000000d */
[----:B---3--:R-:W-:-:S04]  /*04f0*/  FFMA R18, R18, R17, R13 ;  /* 0x0000001112127223 */ /* 0x008fc8000000000d */
[----:B----4-:R-:W-:-:S04]  /*0500*/  FFMA R18, R19, R20, R18 ;  /* 0x0000001413127223 */ /* 0x010fc80000000012 */
[----:B-----5:R-:W-:-:S04]  /*0510*/  FFMA R18, R21, R22, R18 ;  /* 0x0000001615127223 */ /* 0x020fc80000000012 */
[----:B------:R-:W-:-:S04]  /*0520*/  FFMA R18, R23, R24, R18 ;  /* 0x0000001817127223 */ /* 0x000fc80000000012 */
[----:B------:R-:W-:-:S04]  /*0530*/  FFMA R9, R9, R10, R18 ;  /* 0x0000000a09097223 */ /* 0x000fc80000000012 */
[----:B------:R-:W-:-:S04]  /*0540*/  FFMA R12, R12, R11, R9 ;  /* 0x0000000b0c0c7223 */ /* 0x000fc80000000009 */
[----:B------:R-:W-:Y:S01]  /*0550*/  FFMA R15, R25, R26, R12 ;  /* 0x0000001a190f7223 */ /* 0x000fe2000000000c */
[----:B------:R-:W-:Y:S06]  /*0560*/  BRA.U UP1, `(.L_x_90) ;  /* 0xfffffffd011c7547 */ /* 0x000fec000b83ffff */
.L_x_89:
[----:B------:R-:W-:Y:S05]  /*0570*/  BRA.U !UP0, `(.L_x_88) ;  /* 0x0000000508307547 */ /* 0x000fea000b800000 */
[----:B------:R-:W-:Y:S02]  /*0580*/  UISETP.GE.U32.AND UP0, UPT, UR9, 0x8, UPT ;  /* 0x000000080900788c */ /* 0x000fe4000bf06070 */
[----:B------:R-:W-:-:S04]  /*0590*/  ULOP3.LUT UR5, UR8, 0x7, URZ, 0xc0, !UPT ;  /* 0x0000000708057892 */ /* 0x000fc8000f8ec0ff */
[----:B------:R-:W-:-:S03]  /*05a0*/  UISETP.NE.AND UP1, UPT, UR5, URZ, UPT ;  /* 0x000000ff0500728c */ /* 0x000fc6000bf25270 */
[----:B------:R-:W-:Y:S08]  /*05b0*/  BRA.U !UP0, `(.L_x_91) ;  /* 0x0000000108787547 */ /* 0x000ff0000b800000 */
[----:B------:R-:W0:Y:S01]  /*05c0*/  LDC.64 R2, c[0x0][0x388] ;  /* 0x0000e200ff027b82 */ /* 0x000e220000000a00 */
[----:B------:R-:W-:-:S07]  /*05d0*/  IADD3 R9, PT, PT, R7, R8, RZ ;  /* 0x0000000807097210 */ /* 0x000fce0007ffe0ff */
[----:B------:R-:W1:Y:S01]  /*05e0*/  LDC.64 R4, c[0x0][0x390] ;  /* 0x0000e400ff047b82 */ /* 0x000e620000000a00 */
[----:B0-----:R-:W-:-:S05]  /*05f0*/  IMAD.WIDE R2, R9, 0x4, R2 ;  /* 0x0000000409027825 */ /* 0x001fca00078e0202 */
[----:B------:R-:W2:Y:S01]  /*0600*/  LDG.E R10, desc[UR12][R2.64] ;  /* 0x0000000c020a7981 */ /* 0x000ea2000c1e1900 */
[----:B-1----:R-:W-:-:S03]  /*0610*/  IMAD.WIDE.U32 R4, R8, 0x4, R4 ;  /* 0x0000000408047825 */ /* 0x002fc600078e0004 */
[----:B------:R-:W3:Y:S04]  /*0620*/  LDG.E R13, desc[UR12][R2.64+0x4] ;  /* 0x0000040c020d7981 */ /* 0x000ee8000c1e1900 */
[----:B------:R-:W2:Y:S04]  /*0630*/  LDG.E R11, desc[UR12][R4.64] ;  /* 0x0000000c040b7981 */ /* 0x000ea8000c1e1900 */
[----:B------:R-:W3:Y:S04]  /*0640*/  LDG.E R12, desc[UR12][R4.64+0x4] ;  /* 0x0000040c040c7981 */ /* 0x000ee8000c1e1900 */
[----:B------:R-:W4:Y:S04]  /*0650*/  LDG.E R17, desc[UR12][R2.64+0x8] ;  /* 0x0000080c02117981 */ /* 0x000f28000c1e1900 */
        /* <DEDUP_REMOVED lines=11> */
[----:B------:R-:W-:Y:S01]  /*0710*/  IADD3 R8, PT, PT, R8, 0x8, RZ ;  /* 0x0000000808087810 */ /* 0x000fe20007ffe0ff */
[----:B--2---:R-:W-:-:S04]  /*0720*/  FFMA R10, R10, R11, R15 ;  /* 0x0000000b0a0a7223 */ /* 0x004fc8000000000f */
[----:B---3--:R-:W-:-:S04]  /*0730*/  FFMA R10, R13, R12, R10 ;  /* 0x0000000c0d0a7223 */ /* 0x008fc8000000000a */
[----:B----4-:R-:W-:-:S04]  /*0740*/  FFMA R10, R17, R14, R10 ;  /* 0x0000000e110a7223 */ /* 0x010fc8000000000a */
[----:B-----5:R-:W-:-:S04]  /*0750*/  FFMA R10, R19, R16, R10 ;  /* 0x00000010130a7223 */ /* 0x020fc8000000000a */
[----:B------:R-:W-:-:S04]  /*0760*/  FFMA R10, R21, R18, R10 ;  /* 0x00000012150a7223 */ /* 0x000fc8000000000a */
[----:B------:R-:W-:-:S04]  /*0770*/  FFMA R23, R23, R20, R10 ;  /* 0x0000001417177223 */ /* 0x000fc8000000000a */
[----:B------:R-:W-:-:S04]  /*0780*/  FFMA R6, R6, R9, R23 ;  /* 0x0000000906067223 */ /* 0x000fc80000000017 */
[----:B------:R-:W-:-:S07]  /*0790*/  FFMA R15, R25, R22, R6 ;  /* 0x00000016190f7223 */ /* 0x000fce0000000006 */
.L_x_91:
        /* <DEDUP_REMOVED lines=17> */
[----:B------:R-:W5:Y:S01]  /*08b0*/  LDG.E R14, desc[UR12][R4.64+0xc] ;  /* 0x00000c0c040e7981 */ /* 0x000f62000c1e1900 */
[----:B------:R-:W-:Y:S01]  /*08c0*/  IADD3 R8, PT, PT, R8, 0x4, RZ ;  /* 0x0000000408087810 */ /* 0x000fe20007ffe0ff */
[----:B--2---:R-:W-:-:S04]  /*08d0*/  FFMA R6, R6, R9, R15 ;  /* 0x0000000906067223 */ /* 0x004fc8000000000f */
[----:B---3--:R-:W-:-:S04]  /*08e0*/  FFMA R6, R11, R10, R6 ;  /* 0x0000000a0b067223 */ /* 0x008fc80000000006 */
[----:B----4-:R-:W-:-:S04]  /*08f0*/  FFMA R6, R13, R12, R6 ;  /* 0x0000000c0d067223 */ /* 0x010fc80000000006 */
[----:B-----5:R-:W-:-:S07]  /*0900*/  FFMA R15, R17, R14, R6 ;  /* 0x0000000e110f7223 */ /* 0x020fce0000000006 */
.L_x_92:
[----:B------:R-:W-:Y:S05]  /*0910*/  BRA.U !UP1, `(.L_x_88) ;  /* 0x0000000109487547 */ /* 0x000fea000b800000 */
[----:B------:R-:W0:Y:S01]  /*0920*/  LDC.64 R2, c[0x0][0x390] ;  /* 0x0000e400ff027b82 */ /* 0x000e220000000a00 */
[----:B------:R-:W-:Y:S01]  /*0930*/  IADD3 R7, PT, PT, R7, R8, RZ ;  /* 0x0000000807077210 */ /* 0x000fe20007ffe0ff */
[----:B------:R-:W-:-:S06]  /*0940*/  UIADD3 UR4, UPT, UPT, -UR4, URZ, URZ ;  /* 0x000000ff04047290 */ /* 0x000fcc000fffe1ff */
[----:B------:R-:W1:Y:S01]  /*0950*/  LDC.64 R10, c[0x0][0x388] ;  /* 0x0000e200ff0a7b82 */ /* 0x000e620000000a00 */
[----:B0-----:R-:W-:-:S03]  /*0960*/  IMAD.WIDE.U32 R2, R8, 0x4, R2 ;  /* 0x0000000408027825 */ /* 0x001fc600078e0002 */
[----:B------:R-:W-:Y:S02]  /*0970*/  MOV R6, R2 ;  /* 0x0000000200067202 */ /* 0x000fe40000000f00 */
[----:B------:R-:W-:-:S07]  /*0980*/  MOV R5, R3 ;  /* 0x0000000300057202 */ /* 0x000fce0000000f00 */
.L_x_93:
[----:B-1----:R-:W-:Y:S01]  /*0990*/  IMAD.WIDE R2, R7, 0x4, R10 ;  /* 0x0000000407027825 */ /* 0x002fe200078e020a */
[----:B------:R-:W-:-:S05]  /*09a0*/  MOV R4, R6 ;  /* 0x0000000600047202 */ /* 0x000fca0000000f00 */
[----:B------:R-:W2:Y:S04]  /*09b0*/  LDG.E R2, desc[UR12][R2.64] ;  /* 0x0000000c02027981 */ /* 0x000ea8000c1e1900 */
[----:B------:R0:W2:Y:S01]  /*09c0*/  LDG.E R4, desc[UR12][R4.64] ;  /* 0x0000000c04047981 */ /* 0x0000a2000c1e1900 */
[----:B------:R-:W-:Y:S01]  /*09d0*/  UIADD3 UR4, UPT, UPT, UR4, 0x1, URZ ;  /* 0x0000000104047890 */ /* 0x000fe2000fffe0ff */
[----:B------:R-:W-:Y:S02]  /*09e0*/  IADD3 R6, P0, PT, R6, 0x4, RZ ;  /* 0x0000000406067810 */ /* 0x000fe40007f1e0ff */
[----:B------:R-:W-:Y:S01]  /*09f0*/  IADD3 R7, PT, PT, R7, 0x1, RZ ;  /* 0x0000000107077810 */ /* 0x000fe20007ffe0ff */
[----:B------:R-:W-:Y:S01]  /*0a00*/  UISETP.NE.AND UP0, UPT, UR4, URZ, UPT ;  /* 0x000000ff0400728c */ /* 0x000fe2000bf05270 */
[----:B0-----:R-:W-:Y:S01]  /*0a10*/  IADD3.X R5, PT, PT, RZ, R5, RZ, P0, !PT ;  /* 0x00000005ff057210 */ /* 0x001fe200007fe4ff */
[----:B--2---:R-:W-:-:S07]  /*0a20*/  FFMA R15, R2, R4, R15 ;  /* 0x00000004020f7223 */ /* 0x004fce000000000f */
[----:B------:R-:W-:Y:S05]  /*0a30*/  BRA.U UP0, `(.L_x_93) ;  /* 0xfffffffd00d47547 */ /* 0x000fea000b83ffff */
.L_x_88:
[----:B------:R-:W0:Y:S02]  /*0a40*/  LDC.64 R2, c[0x0][0x398] ;  /* 0x0000e600ff027b82 */ /* 0x000e240000000a00 */
[----:B0-----:R-:W-:-:S05]  /*0a50*/  IMAD.WIDE R2, R0, 0x4, R2 ;  /* 0x0000000400027825 */ /* 0x001fca00078e0202 */
[----:B------:R-:W-:Y:S01]  /*0a60*/  STG.E desc[UR12][R2.64], R15 ;  /* 0x0000000f02007986 */ /* 0x000fe2000c10190c */
[----:B------:R-:W-:Y:S05]  /*0a70*/  EXIT ;  /* 0x000000000000794d */ /* 0x000fea0003800000 */
.L_x_94:
        /* <DEDUP_REMOVED lines=16> */
.L_x_97:


//--------------------- .nv.global.init           --------------------------
	.section	.nv.global.init,"aw",@progbits
.nv.global.init:
	.type		$str$1,@object
	.size		$str$1,($str - $str$1)
$str$1:
        /*0000*/ 	.byte	0x2f, 0x74, 0x6d, 0x70, 0x2f, 0x73, 0x61, 0x73, 0x73, 0x5f, 0x63, 0x75, 0x5f, 0x6a, 0x33, 0x30
        /*0010*/ 	.byte	0x66, 0x6e, 0x6b, 0x77, 0x33, 0x2f, 0x6b, 0x2e, 0x63, 0x75, 0x00
	.type		$str,@object
	.size		$str,(__unnamed_2 - $str)
$str:
        /*001b*/ 	.byte	0x69, 0x64, 0x78, 0x20, 0x2a, 0x20, 0x73, 0x69, 0x7a, 0x65, 0x5f, 0x6a, 0x20, 0x2b, 0x20, 0x6a
        /*002b*/ 	.byte	0x20, 0x3c, 0x20, 0x73, 0x69, 0x7a, 0x65, 0x5f, 0x69, 0x20, 0x2a, 0x20, 0x73, 0x69, 0x7a, 0x65
        /*003b*/ 	.byte	0x5f, 0x6a, 0x00
	.type		__unnamed_2,@object
	.size		__unnamed_2,(__unnamed_1 - __unnamed_2)
__unnamed_2:
        /*003e*/ 	.byte	0x76, 0x6f, 0x69, 0x64, 0x20, 0x67, 0x65, 0x6d, 0x76, 0x5f, 0x77, 0x61, 0x72, 0x70, 0x3a, 0x3a
        /*004e*/ 	.byte	0x67, 0x65, 0x6d, 0x76, 0x5f, 0x77, 0x61, 0x72, 0x70, 0x28, 0x73, 0x69, 0x67, 0x6e, 0x65, 0x64
        /*005e*/ 	.byte	0x20, 0x69, 0x6e, 0x74, 0x2c, 0x20, 0x73, 0x69, 0x67, 0x6e, 0x65, 0x64, 0x20, 0x69, 0x6e, 0x74
        /*006e*/ 	.byte	0x2c, 0x20, 0x63, 0x6f, 0x6e, 0x73, 0x74, 0x20, 0x66, 0x6c, 0x6f, 0x61, 0x74, 0x20, 0x2a, 0x2c
        /*007e*/ 	.byte	0x20, 0x63, 0x6f, 0x6e, 0x73, 0x74, 0x20, 0x66, 0x6c, 0x6f, 0x61, 0x74, 0x20, 0x2a, 0x2c, 0x20
        /*008e*/ 	.byte	0x66, 0x6c, 0x6f, 0x61, 0x74, 0x20, 0x2a, 0x29, 0x00
	.type		__unnamed_1,@object
	.size		__unnamed_1,(.L_0 - __unnamed_1)
__unnamed_1:
        /*0097*/ 	.byte	0x76, 0x6f, 0x69, 0x64, 0x20, 0x67, 0x65, 0x6d, 0x76, 0x5f, 0x73, 0x68, 0x6d, 0x65, 0x6d, 0x3a
        /*00a7*/ 	.byte	0x3a, 0x67, 0x65, 0x6d, 0x76, 0x5f, 0x73, 0x68, 0x6d, 0x65, 0x6d, 0x28, 0x73, 0x69, 0x67, 0x6e
        /*00b7*/ 	.byte	0x65, 0x64, 0x20, 0x69, 0x6e, 0x74, 0x2c, 0x20, 0x73, 0x69, 0x67, 0x6e, 0x65, 0x64, 0x20, 0x69
        /*00c7*/ 	.byte	0x6e, 0x74, 0x2c, 0x20, 0x63, 0x6f, 0x6e, 0x73, 0x74, 0x20, 0x66, 0x6c, 0x6f, 0x61, 0x74, 0x20
        /*00d7*/ 	.byte	0x2a, 0x2c, 0x20, 0x63, 0x6f, 0x6e, 0x73, 0x74, 0x20, 0x66, 0x6c, 0x6f, 0x61, 0x74, 0x20, 0x2a
        /*00e7*/ 	.byte	0x2c, 0x20, 0x66, 0x6c, 0x6f, 0x61, 0x74, 0x20, 0x2a, 0x29, 0x00
.L_0:


//--------------------- .nv.shared._ZN9gemv_warp9gemv_warpEiiPKfS1_Pf --------------------------
	.section	.nv.shared._ZN9gemv_warp9gemv_warpEiiPKfS1_Pf,"aw",@nobits
	.sectionflags	@""
	.align	16
	.zero		1024


//--------------------- .nv.shared.reserved.0     --------------------------
	.section	.nv.shared.reserved.0,"aw",@nobits
	.weak		__nv_reservedSMEM_offset_0_alias
	.size		__nv_reservedSMEM_offset_0_alias, 0, 64
	.other		__nv_reservedSMEM_offset_0_alias,@"STO_CUDA_RESERVED_SHARED STV_DEFAULT"
__nv_reservedSMEM_offset_0_alias:
	.zero		0
	.zero		64


//--------------------- .nv.shared._ZN10gemv_shmem10gemv_shmemEiiPKfS1_Pf --------------------------
	.section	.nv.shared._ZN10gemv_shmem10gemv_shmemEiiPKfS1_Pf,"aw",@nobits
	.sectionflags	@""
	.align	16
	.zero		1024


//--------------------- .nv.shared._ZN13gemv_baseline13gemv_baselineEiiPKfS1_Pf --------------------------
	.section	.nv.shared._ZN13gemv_baseline13gemv_baselineEiiPKfS1_Pf,"aw",@nobits
	.sectionflags	@""
	.align	16
	.zero		1024


//--------------------- .nv.constant0._ZN9gemv_warp9gemv_warpEiiPKfS1_Pf --------------------------
	.section	.nv.constant0._ZN9gemv_warp9gemv_warpEiiPKfS1_Pf,"a",@progbits
	.sectionflags	@""
	.align	4
.nv.constant0._ZN9gemv_warp9gemv_warpEiiPKfS1_Pf:
	.zero		928


//--------------------- .nv.constant0._ZN10gemv_shmem10gemv_shmemEiiPKfS1_Pf --------------------------
	.section	.nv.constant0._ZN10gemv_shmem10gemv_shmemEiiPKfS1_Pf,"a",@progbits
	.sectionflags	@""
	.align	4
.nv.constant0._ZN10gemv_shmem10gemv_shmemEiiPKfS1_Pf:
	.zero		928


//--------------------- .nv.constant0._ZN13gemv_baseline13gemv_baselineEiiPKfS1_Pf --------------------------
	.section	.nv.constant0._ZN13gemv_baseline13gemv_baselineEiiPKfS1_Pf,"a",@progbits
	.sectionflags	@""
	.align	4
.nv.constant0._ZN13gemv_baseline13gemv_baselineEiiPKfS1_Pf:
	.zero		928


//--------------------- SYMBOLS --------------------------

	.type		.nv.reservedSmem.offset0,@object
	.size		.nv.reservedSmem.offset0,0x4
	.type		.nv.reservedSmem.cap,@object
	.size		.nv.reservedSmem.cap,0x4
	.type		__assertfail,@function
